	.headerflags	@"EF_CUDA_TEXMODE_UNIFIED EF_CUDA_64BIT_ADDRESS EF_CUDA_ACCELERATORS EF_CUDA_SM90 EF_CUDA_VIRTUAL_SM(EF_CUDA_SM90)"
	.elftype	@"ET_EXEC"


//--------------------- .nv.info                  --------------------------
	.section	.nv.info,"",@"SHT_CUDA_INFO"
	.align	4


	//----- nvinfo : EIATTR_REGCOUNT
	.align		4
        /*0000*/ 	.byte	0x04, 0x2f
        /*0002*/ 	.short	(.L_3 - .L_2)
	.align		4
.L_2:
        /*0004*/ 	.word	index@(triton_poi_fused__native_batch_norm_legit_no_training_mul_softplus_tanh_41)
        /*0008*/ 	.word	0x00000028


	//----- nvinfo : EIATTR_MIN_STACK_SIZE
	.align		4
.L_3:
        /*000c*/ 	.byte	0x04, 0x12
        /*000e*/ 	.short	(.L_5 - .L_4)
	.align		4
.L_4:
        /*0010*/ 	.word	index@(triton_poi_fused__native_batch_norm_legit_no_training_mul_softplus_tanh_41)
        /*0014*/ 	.word	0x00000000


	//----- nvinfo : EIATTR_FRAME_SIZE
	.align		4
.L_5:
        /*0018*/ 	.byte	0x04, 0x11
        /*001a*/ 	.short	(.L_7 - .L_6)
	.align		4
.L_6:
        /*001c*/ 	.word	index@(triton_poi_fused__native_batch_norm_legit_no_training_mul_softplus_tanh_41)
        /*0020*/ 	.word	0x00000000


	//----- nvinfo : EIATTR_MIN_STACK_SIZE
	.align		4
.L_7:
        /*0024*/ 	.byte	0x04, 0x12
        /*0026*/ 	.short	(.L_9 - .L_8)
	.align		4
.L_8:
        /*0028*/ 	.word	index@(triton_poi_fused__native_batch_norm_legit_no_training_mul_softplus_tanh_41)
        /*002c*/ 	.word	0x00000000
.L_9:


//--------------------- .nv.info.triton_poi_fused__native_batch_norm_legit_no_training_mul_softplus_tanh_41 --------------------------
	.section	.nv.info.triton_poi_fused__native_batch_norm_legit_no_training_mul_softplus_tanh_41,"",@"SHT_CUDA_INFO"
	.sectionflags	@""
	.align	4


	//----- nvinfo : EIATTR_CUDA_API_VERSION
	.align		4
        /*0000*/ 	.byte	0x04, 0x37
        /*0002*/ 	.short	(.L_11 - .L_10)
.L_10:
        /*0004*/ 	.word	0x0000007c


	//----- nvinfo : EIATTR_KPARAM_INFO
	.align		4
.L_11:
        /*0008*/ 	.byte	0x04, 0x17
        /*000a*/ 	.short	(.L_13 - .L_12)
.L_12:
        /*000c*/ 	.word	0x00000000
        /*0010*/ 	.short	0x0007
        /*0012*/ 	.short	0x0034
        /*0014*/ 	.byte	0x00, 0xf0, 0x11, 0x00


	//----- nvinfo : EIATTR_KPARAM_INFO
	.align		4
.L_13:
        /*0018*/ 	.byte	0x04, 0x17
        /*001a*/ 	.short	(.L_15 - .L_14)
.L_14:
        /*001c*/ 	.word	0x00000000
        /*0020*/ 	.short	0x0006
        /*0022*/ 	.short	0x0030
        /*0024*/ 	.byte	0x00, 0xf0, 0x11, 0x00


	//----- nvinfo : EIATTR_KPARAM_INFO
	.align		4
.L_15:
        /*0028*/ 	.byte	0x04, 0x17
        /*002a*/ 	.short	(.L_17 - .L_16)
.L_16:
        /*002c*/ 	.word	0x00000000
        /*0030*/ 	.short	0x0005
        /*0032*/ 	.short	0x0028
        /*0034*/ 	.byte	0x00, 0xf4, 0x21, 0x00


	//----- nvinfo : EIATTR_KPARAM_INFO
	.align		4
.L_17:
        /*0038*/ 	.byte	0x04, 0x17
        /*003a*/ 	.short	(.L_19 - .L_18)
.L_18:
        /*003c*/ 	.word	0x00000000
        /*0040*/ 	.short	0x0004
        /*0042*/ 	.short	0x0020
        /*0044*/ 	.byte	0x00, 0xf4, 0x21, 0x00


	//----- nvinfo : EIATTR_KPARAM_INFO
	.align		4
.L_19:
        /*0048*/ 	.byte	0x04, 0x17
        /*004a*/ 	.short	(.L_21 - .L_20)
.L_20:
        /*004c*/ 	.word	0x00000000
        /*0050*/ 	.short	0x0003
        /*0052*/ 	.short	0x0018
        /*0054*/ 	.byte	0x00, 0xf4, 0x21, 0x00


	//----- nvinfo : EIATTR_KPARAM_INFO
	.align		4
.L_21:
        /*0058*/ 	.byte	0x04, 0x17
        /*005a*/ 	.short	(.L_23 - .L_22)
.L_22:
        /*005c*/ 	.word	0x00000000
        /*0060*/ 	.short	0x0002
        /*0062*/ 	.short	0x0010
        /*0064*/ 	.byte	0x00, 0xf4, 0x21, 0x00


	//----- nvinfo : EIATTR_KPARAM_INFO
	.align		4
.L_23:
        /*0068*/ 	.byte	0x04, 0x17
        /*006a*/ 	.short	(.L_25 - .L_24)
.L_24:
        /*006c*/ 	.word	0x00000000
        /*0070*/ 	.short	0x0001
        /*0072*/ 	.short	0x0008
        /*0074*/ 	.byte	0x00, 0xf4, 0x21, 0x00


	//----- nvinfo : EIATTR_KPARAM_INFO
	.align		4
.L_25:
        /*0078*/ 	.byte	0x04, 0x17
        /*007a*/ 	.short	(.L_27 - .L_26)
.L_26:
        /*007c*/ 	.word	0x00000000
        /*0080*/ 	.short	0x0000
        /*0082*/ 	.short	0x0000
        /*0084*/ 	.byte	0x00, 0xf4, 0x21, 0x00


	//----- nvinfo : EIATTR_SPARSE_MMA_MASK
	.align		4
.L_27:
        /*0088*/ 	.byte	0x03, 0x50
        /*008a*/ 	.short	0x0000


	//----- nvinfo : EIATTR_MAXREG_COUNT
	.align		4
        /*008c*/ 	.byte	0x03, 0x1b
        /*008e*/ 	.short	0x00ff


	//----- nvinfo : EIATTR_EXIT_INSTR_OFFSETS
	.align		4
        /*0090*/ 	.byte	0x04, 0x1c
        /*0092*/ 	.short	(.L_29 - .L_28)


	//   ....[0]....
.L_28:
        /*0094*/ 	.word	0x000027d0


	//   ....[1]....
        /*0098*/ 	.word	0x00002820


	//----- nvinfo : EIATTR_REQNTID
	.align		4
.L_29:
        /*009c*/ 	.byte	0x04, 0x10
        /*009e*/ 	.short	(.L_31 - .L_30)
.L_30:
        /*00a0*/ 	.word	0x00000080
        /*00a4*/ 	.word	0x00000001
        /*00a8*/ 	.word	0x00000001


	//----- nvinfo : EIATTR_CRS_STACK_SIZE
	.align		4
.L_31:
        /*00ac*/ 	.byte	0x04, 0x1e
        /*00ae*/ 	.short	(.L_33 - .L_32)
.L_32:
        /*00b0*/ 	.word	0x00000000


	//----- nvinfo : EIATTR_CBANK_PARAM_SIZE
	.align		4
.L_33:
        /*00b4*/ 	.byte	0x03, 0x19
        /*00b6*/ 	.short	0x0038


	//----- nvinfo : EIATTR_PARAM_CBANK
	.align		4
        /*00b8*/ 	.byte	0x04, 0x0a
        /*00ba*/ 	.short	(.L_35 - .L_34)
	.align		4
.L_34:
        /*00bc*/ 	.word	index@(.nv.constant0.triton_poi_fused__native_batch_norm_legit_no_training_mul_softplus_tanh_41)
        /*00c0*/ 	.short	0x0210
        /*00c2*/ 	.short	0x0038


	//----- nvinfo : EIATTR_SW_WAR
	.align		4
.L_35:
        /*00c4*/ 	.byte	0x04, 0x36
        /*00c6*/ 	.short	(.L_37 - .L_36)
.L_36:
        /*00c8*/ 	.word	0x00000008
.L_37:


//--------------------- .nv.callgraph             --------------------------
	.section	.nv.callgraph,"",@"SHT_CUDA_CALLGRAPH"
	.align	4
	.sectionentsize	8
	.align		4
        /*0000*/ 	.word	0x00000000
	.align		4
        /*0004*/ 	.word	0xffffffff
	.align		4
        /*0008*/ 	.word	0x00000000
	.align		4
        /*000c*/ 	.word	0xfffffffe
	.align		4
        /*0010*/ 	.word	0x00000000
	.align		4
        /*0014*/ 	.word	0xfffffffd
	.align		4
        /*0018*/ 	.word	0x00000000
	.align		4
        /*001c*/ 	.word	0xfffffffc


//--------------------- .nv.constant4             --------------------------
	.section	.nv.constant4,"a",@progbits
	.align	8
	.align		8
.nv.constant4:
        /*0000*/ 	.dword	_$_str
	.align		8
        /*0008*/ 	.dword	_$_str_$_2


//--------------------- .text.triton_poi_fused__native_batch_norm_legit_no_training_mul_softplus_tanh_41 --------------------------
	.section	.text.triton_poi_fused__native_batch_norm_legit_no_training_mul_softplus_tanh_41,"ax",@progbits
	.sectionflags	@"SHF_BARRIERS=1"
	.align	128
        .global         triton_poi_fused__native_batch_norm_legit_no_training_mul_softplus_tanh_41
        .type           triton_poi_fused__native_batch_norm_legit_no_training_mul_softplus_tanh_41,@function
        .size           triton_poi_fused__native_batch_norm_legit_no_training_mul_softplus_tanh_41,(.L_x_41 - triton_poi_fused__native_batch_norm_legit_no_training_mul_softplus_tanh_41)
        .other          triton_poi_fused__native_batch_norm_legit_no_training_mul_softplus_tanh_41,@"STO_CUDA_ENTRY STV_DEFAULT"
triton_poi_fused__native_batch_norm_legit_no_training_mul_softplus_tanh_41:
.text.triton_poi_fused__native_batch_norm_legit_no_training_mul_softplus_tanh_41:
[----:B------:R-:W0:Y:S01]  /*0000*/  LDC R1, c[0x0][0x28] ;  /* 0x00000a00ff017b82 */ /* 0x000e220000000800 */
[----:B------:R-:W1:Y:S07]  /*0010*/  S2R R3, SR_CTAID.X ;  /* 0x0000000000037919 */ /* 0x000e6e0000002500 */
[----:B------:R-:W2:Y:S01]  /*0020*/  LDC.64 R10, c[0x0][0x220] ;  /* 0x00008800ff0a7b82 */ /* 0x000ea20000000a00 */
[----:B------:R-:W-:Y:S02]  /*0030*/  CS2R R4, SRZ ;  /* 0x0000000000047805 */ /* 0x000fe4000001ff00 */
[----:B------:R-:W-:Y:S01]  /*0040*/  CS2R R6, SRZ ;  /* 0x0000000000067805 */ /* 0x000fe2000001ff00 */
[----:B------:R-:W3:Y:S01]  /*0050*/  S2R R28, SR_TID.X ;  /* 0x00000000001c7919 */ /* 0x000ee20000002100 */
[----:B------:R-:W-:Y:S01]  /*0060*/  ULDC.64 UR6, c[0x0][0x208] ;  /* 0x0000820000067ab9 */ /* 0x000fe20000000a00 */
[----:B------:R-:W4:Y:S02]  /*0070*/  S2R R2, SR_CTAID.Y ;  /* 0x0000000000027919 */ /* 0x000f240000002600 */
[----:B------:R-:W5:Y:S08]  /*0080*/  LDC.64 R24, c[0x0][0x210] ;  /* 0x00008400ff187b82 */ /* 0x000f700000000a00 */
[----:B------:R-:W5:Y:S08]  /*0090*/  LDC.64 R16, c[0x0][0x218] ;  /* 0x00008600ff107b82 */ /* 0x000f700000000a00 */
[----:B------:R-:W5:Y:S01]  /*00a0*/  LDC.64 R30, c[0x0][0x228] ;  /* 0x00008a00ff1e7b82 */ /* 0x000f620000000a00 */
[----:B-1----:R-:W-:-:S07]  /*00b0*/  SHF.L.U32 R3, R3, 0x6, RZ ;  /* 0x0000000603037819 */ /* 0x002fce00000006ff */
[----:B------:R-:W1:Y:S01]  /*00c0*/  LDC.64 R26, c[0x0][0x230] ;  /* 0x00008c00ff1a7b82 */ /* 0x000e620000000a00 */
[----:B---3--:R-:W-:-:S04]  /*00d0*/  SHF.L.U32 R0, R28, 0x2, RZ ;  /* 0x000000021c007819 */ /* 0x008fc800000006ff */
[----:B------:R-:W-:-:S04]  /*00e0*/  LOP3.LUT R33, R3, 0x3c, R0, 0xf8, !PT ;  /* 0x0000003c03217812 */ /* 0x000fc800078ef800 */
[C---:B------:R-:W-:Y:S01]  /*00f0*/  ISETP.GE.AND P0, PT, R33.reuse, 0x400, PT ;  /* 0x000004002100780c */ /* 0x040fe20003f06270 */
[----:B--2---:R-:W-:-:S12]  /*0100*/  IMAD.WIDE R10, R33, 0x4, R10 ;  /* 0x00000004210a7825 */ /* 0x004fd800078e020a */
[----:B------:R2:W3:Y:S01]  /*0110*/  @!P0 LDG.E.EL.128 R4, desc[UR6][R10.64] ;  /* 0x000000060a048981 */ /* 0x0004e2000c2e1d00 */
[----:B------:R-:W-:Y:S02]  /*0120*/  SHF.R.U32.HI R29, RZ, 0x4, R28 ;  /* 0x00000004ff1d7819 */ /* 0x000fe4000001161c */
[----:B------:R-:W-:Y:S02]  /*0130*/  CS2R R8, SRZ ;  /* 0x0000000000087805 */ /* 0x000fe4000001ff00 */
[----:B----4-:R-:W-:Y:S02]  /*0140*/  SHF.L.U32 R2, R2, 0x4, RZ ;  /* 0x0000000402027819 */ /* 0x010fe400000006ff */
[----:B------:R-:W-:Y:S02]  /*0150*/  CS2R R12, SRZ ;  /* 0x00000000000c7805 */ /* 0x000fe4000001ff00 */
[----:B------:R-:W-:Y:S02]  /*0160*/  SGXT.U32 R29, R29, 0x3 ;  /* 0x000000031d1d781a */ /* 0x000fe40000000000 */
[----:B------:R-:W-:Y:S01]  /*0170*/  CS2R R14, SRZ ;  /* 0x00000000000e7805 */ /* 0x000fe2000001ff00 */
[----:B0----5:R-:W-:Y:S01]  /*0180*/  IMAD.WIDE R36, R33, 0x4, R16 ;  /* 0x0000000421247825 */ /* 0x021fe200078e0210 */
[----:B------:R-:W-:-:S02]  /*0190*/  LOP3.LUT R0, R2, R29, RZ, 0xfc, !PT ;  /* 0x0000001d02007212 */ /* 0x000fc400078efcff */
[----:B--2---:R-:W-:Y:S02]  /*01a0*/  CS2R R10, SRZ ;  /* 0x00000000000a7805 */ /* 0x004fe4000001ff00 */
[----:B------:R-:W2:Y:S01]  /*01b0*/  @!P0 LDG.E.EL.128 R12, desc[UR6][R36.64] ;  /* 0x00000006240c8981 */ /* 0x000ea2000c2e1d00 */
[C---:B------:R-:W-:Y:S02]  /*01c0*/  ISETP.LT.AND P1, PT, R0.reuse, 0x10, !P0 ;  /* 0x000000100000780c */ /* 0x040fe40004721270 */
[----:B------:R-:W-:-:S05]  /*01d0*/  LEA R35, R0, R33, 0xa ;  /* 0x0000002100237211 */ /* 0x000fca00078e50ff */
[----:B------:R-:W-:-:S06]  /*01e0*/  IMAD.WIDE R34, R35, 0x4, R24 ;  /* 0x0000000423227825 */ /* 0x000fcc00078e0218 */
[----:B------:R1:W2:Y:S01]  /*01f0*/  @P1 LDG.E.EL.128 R8, desc[UR6][R34.64] ;  /* 0x0000000622081981 */ /* 0x0002a2000c2e1d00 */
[----:B------:R-:W-:Y:S02]  /*0200*/  CS2R R16, SRZ ;  /* 0x0000000000107805 */ /* 0x000fe4000001ff00 */
[----:B------:R-:W-:Y:S02]  /*0210*/  CS2R R18, SRZ ;  /* 0x0000000000127805 */ /* 0x000fe4000001ff00 */
[----:B------:R-:W-:Y:S02]  /*0220*/  CS2R R20, SRZ ;  /* 0x0000000000147805 */ /* 0x000fe4000001ff00 */
[----:B------:R-:W-:Y:S01]  /*0230*/  CS2R R22, SRZ ;  /* 0x0000000000167805 */ /* 0x000fe2000001ff00 */
[----:B------:R-:W-:-:S04]  /*0240*/  IMAD.WIDE R30, R33, 0x4, R30 ;  /* 0x00000004211e7825 */ /* 0x000fc800078e021e */
[----:B-1----:R-:W-:Y:S01]  /*0250*/  IMAD.WIDE R34, R33, 0x4, R26 ;  /* 0x0000000421227825 */ /* 0x002fe200078e021a */
[----:B------:R0:W4:Y:S04]  /*0260*/  @!P0 LDG.E.EL.128 R16, desc[UR6][R30.64] ;  /* 0x000000061e108981 */ /* 0x000128000c2e1d00 */
[----:B------:R-:W4:Y:S01]  /*0270*/  @!P0 LDG.E.EL.128 R20, desc[UR6][R34.64] ;  /* 0x0000000622148981 */ /* 0x000f22000c2e1d00 */
[----:B------:R-:W-:-:S04]  /*0280*/  LOP3.LUT R0, R2, 0x8, R29, 0xfe, !PT ;  /* 0x0000000802007812 */ /* 0x000fc800078efe1d */
[C---:B------:R-:W-:Y:S02]  /*0290*/  ISETP.LT.AND P0, PT, R0.reuse, 0x10, !P0 ;  /* 0x000000100000780c */ /* 0x040fe40004701270 */
[----:B------:R-:W-:Y:S02]  /*02a0*/  LEA R33, R0, R33, 0xa ;  /* 0x0000002100217211 */ /* 0x000fe400078e50ff */
[----:B------:R-:W-:-:S03]  /*02b0*/  CS2R R26, SRZ ;  /* 0x00000000001a7805 */ /* 0x000fc6000001ff00 */
[----:B------:R-:W-:Y:S01]  /*02c0*/  IMAD.WIDE R32, R33, 0x4, R24 ;  /* 0x0000000421207825 */ /* 0x000fe200078e0218 */
[----:B------:R-:W-:-:S06]  /*02d0*/  CS2R R24, SRZ ;  /* 0x0000000000187805 */ /* 0x000fcc000001ff00 */
[----:B------:R1:W5:Y:S01]  /*02e0*/  @P0 LDG.E.EL.128 R24, desc[UR6][R32.64] ;  /* 0x0000000620180981 */ /* 0x000362000c2e1d00 */
[----:B------:R-:W-:Y:S01]  /*02f0*/  HFMA2.MMA R0, -RZ, RZ, 1.625, 0 ;  /* 0x3e800000ff007435 */ /* 0x000fe200000001ff */
[----:B---3--:R-:W-:Y:S01]  /*0300*/  FADD R4, R4, 9.9999997473787516356e-06 ;  /* 0x3727c5ac04047421 */ /* 0x008fe20000000000 */
[----:B------:R-:W-:-:S05]  /*0310*/  FADD R5, R5, 9.9999997473787516356e-06 ;  /* 0x3727c5ac05057421 */ /* 0x000fca0000000000 */
[----:B------:R-:W3:Y:S01]  /*0320*/  MUFU.SQRT R4, R4 ;  /* 0x0000000400047308 */ /* 0x000ee20000002000 */
[----:B------:R-:W-:-:S07]  /*0330*/  FADD R6, R6, 9.9999997473787516356e-06 ;  /* 0x3727c5ac06067421 */ /* 0x000fce0000000000 */
[----:B------:R-:W0:Y:S01]  /*0340*/  MUFU.SQRT R5, R5 ;  /* 0x0000000500057308 */ /* 0x000e220000002000 */
[----:B---3--:R-:W-:-:S07]  /*0350*/  FSETP.GT.AND P4, PT, R4, 8.50705917302346158658e+37, PT ;  /* 0x7e8000000400780b */ /* 0x008fce0003f84000 */
[----:B------:R-:W3:Y:S01]  /*0360*/  MUFU.SQRT R6, R6 ;  /* 0x0000000600067308 */ /* 0x000ee20000002000 */
[C---:B------:R-:W-:Y:S01]  /*0370*/  FSETP.GEU.AND P5, PT, R4.reuse, 1.175494350822287508e-38, PT ;  /* 0x008000000400780b */ /* 0x040fe20003fae000 */
[----:B------:R-:W-:Y:S01]  /*0380*/  FADD R7, R7, 9.9999997473787516356e-06 ;  /* 0x3727c5ac07077421 */ /* 0x000fe20000000000 */
[C---:B0-----:R-:W-:Y:S02]  /*0390*/  FSETP.GT.AND P3, PT, R5.reuse, 8.50705917302346158658e+37, PT ;  /* 0x7e8000000500780b */ /* 0x041fe40003f64000 */
[----:B------:R-:W-:Y:S01]  /*03a0*/  FSETP.GEU.AND P2, PT, R5, 1.175494350822287508e-38, PT ;  /* 0x008000000500780b */ /* 0x000fe20003f4e000 */
[----:B------:R-:W-:Y:S02]  /*03b0*/  @P4 FMUL R4, R4, 0.25 ;  /* 0x3e80000004044820 */ /* 0x000fe40000400000 */
[----:B------:R-:W0:Y:S01]  /*03c0*/  MUFU.SQRT R7, R7 ;  /* 0x0000000700077308 */ /* 0x000e220000002000 */
[----:B---3--:R-:W-:-:S05]  /*03d0*/  FSETP.GT.AND P1, PT, R6, 8.50705917302346158658e+37, PT ;  /* 0x7e8000000600780b */ /* 0x008fca0003f24000 */
[----:B------:R-:W-:Y:S01]  /*03e0*/  @!P5 FMUL R4, R4, 16777216 ;  /* 0x4b8000000404d820 */ /* 0x000fe20000400000 */
[----:B------:R-:W-:Y:S01]  /*03f0*/  FSETP.GEU.AND P0, PT, R6, 1.175494350822287508e-38, PT ;  /* 0x008000000600780b */ /* 0x000fe20003f0e000 */
[----:B------:R-:W-:Y:S02]  /*0400*/  @P3 FMUL R5, R5, 0.25 ;  /* 0x3e80000005053820 */ /* 0x000fe40000400000 */
[----:B------:R-:W3:Y:S01]  /*0410*/  MUFU.RCP R29, R4 ;  /* 0x00000004001d7308 */ /* 0x000ee20000001000 */
[----:B------:R-:W-:Y:S01]  /*0420*/  FSEL R30, R0, 1, P4 ;  /* 0x3f800000001e7808 */ /* 0x000fe20002000000 */
[----:B------:R-:W-:Y:S02]  /*0430*/  @!P2 FMUL R5, R5, 16777216 ;  /* 0x4b8000000505a820 */ /* 0x000fe40000400000 */
[----:B------:R-:W-:Y:S01]  /*0440*/  @P1 FMUL R6, R6, 0.25 ;  /* 0x3e80000006061820 */ /* 0x000fe20000400000 */
[----:B0-----:R-:W-:-:S03]  /*0450*/  FSETP.GT.AND P4, PT, R7, 8.50705917302346158658e+37, PT ;  /* 0x7e8000000700780b */ /* 0x001fc60003f84000 */
[----:B------:R-:W0:Y:S01]  /*0460*/  MUFU.RCP R5, R5 ;  /* 0x0000000500057308 */ /* 0x000e220000001000 */
[----:B------:R-:W-:Y:S01]  /*0470*/  @!P5 FMUL R30, R30, 16777216 ;  /* 0x4b8000001e1ed820 */ /* 0x000fe20000400000 */
[----:B------:R-:W-:Y:S01]  /*0480*/  @!P0 FMUL R6, R6, 16777216 ;  /* 0x4b80000006068820 */ /* 0x000fe20000400000 */
[----:B------:R-:W-:Y:S01]  /*0490*/  FSETP.GEU.AND P5, PT, R7, 1.175494350822287508e-38, PT ;  /* 0x008000000700780b */ /* 0x000fe20003fae000 */
[----:B--2---:R-:W-:Y:S01]  /*04a0*/  FADD R8, -R12, R8 ;  /* 0x000000080c087221 */ /* 0x004fe20000000100 */
[----:B-1----:R-:W-:Y:S01]  /*04b0*/  FSEL R32, R0, 1, P3 ;  /* 0x3f80000000207808 */ /* 0x002fe20001800000 */
[----:B---3--:R-:W-:Y:S02]  /*04c0*/  FMUL R29, R29, R30 ;  /* 0x0000001e1d1d7220 */ /* 0x008fe40000400000 */
[----:B------:R1:W2:Y:S02]  /*04d0*/  MUFU.RCP R31, R6 ;  /* 0x00000006001f7308 */ /* 0x0002a40000001000 */
[----:B------:R-:W-:Y:S01]  /*04e0*/  FMUL R33, R8, R29 ;  /* 0x0000001d08217220 */ /* 0x000fe20000400000 */
[----:B------:R-:W-:Y:S01]  /*04f0*/  FSEL R8, R0, 1, P1 ;  /* 0x3f80000000087808 */ /* 0x000fe20000800000 */
[----:B------:R-:W-:Y:S01]  /*0500*/  @!P2 FMUL R32, R32, 16777216 ;  /* 0x4b8000002020a820 */ /* 0x000fe20000400000 */
[----:B------:R-:W-:Y:S01]  /*0510*/  @P4 FMUL R7, R7, 0.25 ;  /* 0x3e80000007074820 */ /* 0x000fe20000400000 */
[----:B------:R-:W-:-:S02]  /*0520*/  FADD R9, -R13, R9 ;  /* 0x000000090d097221 */ /* 0x000fc40000000100 */
[----:B0-----:R-:W-:Y:S01]  /*0530*/  FMUL R30, R5, R32 ;  /* 0x00000020051e7220 */ /* 0x001fe20000400000 */
[----:B------:R-:W-:Y:S01]  /*0540*/  @!P0 FMUL R8, R8, 16777216 ;  /* 0x4b80000008088820 */ /* 0x000fe20000400000 */
[----:B----4-:R-:W-:Y:S01]  /*0550*/  FFMA R4, R33, R16, R20 ;  /* 0x0000001021047223 */ /* 0x010fe20000000014 */
[----:B------:R-:W-:Y:S01]  /*0560*/  @!P5 FMUL R7, R7, 16777216 ;  /* 0x4b8000000707d820 */ /* 0x000fe20000400000 */
[----:B-1----:R-:W-:Y:S01]  /*0570*/  FMUL R6, R9, R30 ;  /* 0x0000001e09067220 */ /* 0x002fe20000400000 */
[----:B------:R-:W-:Y:S01]  /*0580*/  FADD R10, -R14, R10 ;  /* 0x0000000a0e0a7221 */ /* 0x000fe20000000100 */
[----:B--2---:R-:W-:Y:S01]  /*0590*/  FMUL R31, R31, R8 ;  /* 0x000000081f1f7220 */ /* 0x004fe20000400000 */
[----:B------:R-:W-:Y:S02]  /*05a0*/  FMUL R9, R4, 1.4426950216293334961 ;  /* 0x3fb8aa3b04097820 */ /* 0x000fe40000400000 */
[----:B------:R-:W0:Y:S01]  /*05b0*/  MUFU.RCP R7, R7 ;  /* 0x0000000700077308 */ /* 0x000e220000001000 */
[----:B------:R-:W-:Y:S01]  /*05c0*/  FFMA R6, R6, R17, R21 ;  /* 0x0000001106067223 */ /* 0x000fe20000000015 */
[----:B------:R-:W-:Y:S01]  /*05d0*/  FMUL R5, R10, R31 ;  /* 0x0000001f0a057220 */ /* 0x000fe20000400000 */
[----:B------:R-:W-:-:S02]  /*05e0*/  FSETP.GEU.AND P0, PT, R9, -126, PT ;  /* 0xc2fc00000900780b */ /* 0x000fc40003f0e000 */
[----:B------:R-:W-:Y:S01]  /*05f0*/  FMUL R8, R6, 1.4426950216293334961 ;  /* 0x3fb8aa3b06087820 */ /* 0x000fe20000400000 */
[----:B------:R-:W-:Y:S01]  /*0600*/  FFMA R5, R5, R18, R22 ;  /* 0x0000001205057223 */ /* 0x000fe20000000016 */
[----:B------:R-:W-:-:S03]  /*0610*/  FSEL R32, R0, 1, P4 ;  /* 0x3f80000000207808 */ /* 0x000fc60002000000 */
[----:B------:R-:W-:Y:S01]  /*0620*/  FMUL R10, R5, 1.4426950216293334961 ;  /* 0x3fb8aa3b050a7820 */ /* 0x000fe20000400000 */
[----:B------:R-:W-:Y:S01]  /*0630*/  FSETP.GEU.AND P1, PT, R8, -126, PT ;  /* 0xc2fc00000800780b */ /* 0x000fe20003f2e000 */
[----:B------:R-:W-:Y:S01]  /*0640*/  @!P5 FMUL R32, R32, 16777216 ;  /* 0x4b8000002020d820 */ /* 0x000fe20000400000 */
[----:B------:R-:W-:Y:S02]  /*0650*/  FADD R11, -R15, R11 ;  /* 0x0000000b0f0b7221 */ /* 0x000fe40000000100 */
[----:B------:R-:W-:Y:S01]  /*0660*/  FSETP.GEU.AND P2, PT, R10, -126, PT ;  /* 0xc2fc00000a00780b */ /* 0x000fe20003f4e000 */
[----:B0-----:R-:W-:Y:S01]  /*0670*/  FMUL R32, R7, R32 ;  /* 0x0000002007207220 */ /* 0x001fe20000400000 */
[----:B------:R-:W-:-:S03]  /*0680*/  @!P0 FMUL R9, R9, 0.5 ;  /* 0x3f00000009098820 */ /* 0x000fc60000400000 */
[----:B------:R-:W-:-:S03]  /*0690*/  FMUL R34, R11, R32 ;  /* 0x000000200b227220 */ /* 0x000fc60000400000 */
[----:B------:R-:W0:Y:S01]  /*06a0*/  MUFU.EX2 R9, R9 ;  /* 0x0000000900097308 */ /* 0x000e220000000800 */
[----:B------:R-:W-:Y:S01]  /*06b0*/  @!P1 FMUL R8, R8, 0.5 ;  /* 0x3f00000008089820 */ /* 0x000fe20000400000 */
[----:B------:R-:W-:-:S03]  /*06c0*/  FFMA R7, R34, R19, R23 ;  /* 0x0000001322077223 */ /* 0x000fc60000000017 */
[----:B------:R-:W-:Y:S01]  /*06d0*/  @!P2 FMUL R10, R10, 0.5 ;  /* 0x3f0000000a0aa820 */ /* 0x000fe20000400000 */
[----:B------:R-:W-:Y:S02]  /*06e0*/  FMUL R11, R7, 1.4426950216293334961 ;  /* 0x3fb8aa3b070b7820 */ /* 0x000fe40000400000 */
[----:B------:R-:W1:Y:S03]  /*06f0*/  MUFU.EX2 R8, R8 ;  /* 0x0000000800087308 */ /* 0x000e660000000800 */
[----:B------:R-:W-:-:S05]  /*0700*/  FSETP.GEU.AND P3, PT, R11, -126, PT ;  /* 0xc2fc00000b00780b */ /* 0x000fca0003f6e000 */
[----:B------:R-:W2:Y:S01]  /*0710*/  MUFU.EX2 R10, R10 ;  /* 0x0000000a000a7308 */ /* 0x000ea20000000800 */
[----:B0-----:R-:W-:Y:S01]  /*0720*/  @!P0 FMUL R9, R9, R9 ;  /* 0x0000000909098220 */ /* 0x001fe20000400000 */
[----:B-----5:R-:W-:-:S03]  /*0730*/  FADD R24, -R12, R24 ;  /* 0x000000180c187221 */ /* 0x020fc60000000100 */
[----:B------:R-:W-:Y:S01]  /*0740*/  FADD.FTZ.RZ R12, R9, 1 ;  /* 0x3f800000090c7421 */ /* 0x000fe2000001c000 */
[----:B-1----:R-:W-:Y:S02]  /*0750*/  @!P1 FMUL R8, R8, R8 ;  /* 0x0000000808089220 */ /* 0x002fe40000400000 */
[----:B------:R-:W-:Y:S01]  /*0760*/  @!P3 FMUL R11, R11, 0.5 ;  /* 0x3f0000000b0bb820 */ /* 0x000fe20000400000 */
[----:B------:R-:W-:Y:S01]  /*0770*/  FADD R25, -R13, R25 ;  /* 0x000000190d197221 */ /* 0x000fe20000000100 */
[----:B------:R-:W-:Y:S01]  /*0780*/  FMUL R29, R24, R29 ;  /* 0x0000001d181d7220 */ /* 0x000fe20000400000 */
[----:B------:R-:W-:Y:S01]  /*0790*/  IADD3 R12, R12, -0x3f400000, RZ ;  /* 0xc0c000000c0c7810 */ /* 0x000fe20007ffe0ff */
[----:B------:R-:W-:Y:S01]  /*07a0*/  FADD.FTZ.RZ R13, R8, 1 ;  /* 0x3f800000080d7421 */ /* 0x000fe2000001c000 */
[----:B--2---:R-:W-:Y:S01]  /*07b0*/  @!P2 FMUL R10, R10, R10 ;  /* 0x0000000a0a0aa220 */ /* 0x004fe20000400000 */
[----:B------:R-:W-:Y:S01]  /*07c0*/  FFMA R16, R29, R16, R20 ;  /* 0x000000101d107223 */ /* 0x000fe20000000014 */
[----:B------:R-:W-:Y:S01]  /*07d0*/  LOP3.LUT R12, R12, 0xff800000, RZ, 0xc0, !PT ;  /* 0xff8000000c0c7812 */ /* 0x000fe200078ec0ff */
[----:B------:R-:W-:Y:S01]  /*07e0*/  FADD R27, -R15, R27 ;  /* 0x0000001b0f1b7221 */ /* 0x000fe20000000100 */
[----:B------:R-:W0:Y:S01]  /*07f0*/  MUFU.EX2 R11, R11 ;  /* 0x0000000b000b7308 */ /* 0x000e220000000800 */
[----:B------:R-:W-:Y:S01]  /*0800*/  FADD.FTZ.RZ R20, R10, 1 ;  /* 0x3f8000000a147421 */ /* 0x000fe2000001c000 */
[----:B------:R-:W-:Y:S01]  /*0810*/  IADD3 R13, R13, -0x3f400000, RZ ;  /* 0xc0c000000d0d7810 */ /* 0x000fe20007ffe0ff */
[----:B------:R-:W-:Y:S01]  /*0820*/  FADD R26, -R14, R26 ;  /* 0x0000001a0e1a7221 */ /* 0x000fe20000000100 */
[----:B------:R-:W-:Y:S01]  /*0830*/  IADD3 R15, -R12, 0x40800000, RZ ;  /* 0x408000000c0f7810 */ /* 0x000fe20007ffe1ff */
[----:B------:R-:W-:Y:S01]  /*0840*/  FMUL R30, R25, R30 ;  /* 0x0000001e191e7220 */ /* 0x000fe20000400000 */
[----:B------:R-:W-:Y:S01]  /*0850*/  FMUL R32, R32, R27 ;  /* 0x0000001b20207220 */ /* 0x000fe20000400000 */
[----:B------:R-:W-:-:S02]  /*0860*/  LOP3.LUT R25, R13, 0xff800000, RZ, 0xc0, !PT ;  /* 0xff8000000d197812 */ /* 0x000fc400078ec0ff */
[----:B------:R-:W-:Y:S01]  /*0870*/  IADD3 R20, R20, -0x3f400000, RZ ;  /* 0xc0c0000014147810 */ /* 0x000fe20007ffe0ff */
[----:B------:R-:W-:Y:S01]  /*0880*/  FMUL R31, R31, R26 ;  /* 0x0000001a1f1f7220 */ /* 0x000fe20000400000 */
[----:B------:R-:W-:Y:S01]  /*0890*/  IADD3 R13, R9, -R12, RZ ;  /* 0x8000000c090d7210 */ /* 0x000fe20007ffe0ff */
[----:B------:R-:W-:Y:S01]  /*08a0*/  FFMA.FTZ R14, R15, R0, -1 ;  /* 0xbf8000000f0e7423 */ /* 0x000fe20000010000 */
[----:B------:R-:W-:Y:S01]  /*08b0*/  FFMA R19, R32, R19, R23 ;  /* 0x0000001320137223 */ /* 0x000fe20000000017 */
[----:B------:R-:W-:Y:S02]  /*08c0*/  IADD3 R15, -R25, 0x40800000, RZ ;  /* 0x40800000190f7810 */ /* 0x000fe40007ffe1ff */
[----:B------:R-:W-:Y:S01]  /*08d0*/  LOP3.LUT R23, R20, 0xff800000, RZ, 0xc0, !PT ;  /* 0xff80000014177812 */ /* 0x000fe200078ec0ff */
[----:B------:R-:W-:Y:S01]  /*08e0*/  FFMA R17, R30, R17, R21 ;  /* 0x000000111e117223 */ /* 0x000fe20000000015 */
[----:B------:R-:W-:Y:S01]  /*08f0*/  FFMA R18, R31, R18, R22 ;  /* 0x000000121f127223 */ /* 0x000fe20000000016 */
[----:B------:R-:W-:Y:S01]  /*0900*/  FADD R13, R13, R14 ;  /* 0x0000000e0d0d7221 */ /* 0x000fe20000000000 */
[----:B------:R-:W-:Y:S01]  /*0910*/  IADD3 R31, R8, -R25, RZ ;  /* 0x80000019081f7210 */ /* 0x000fe20007ffe0ff */
[----:B------:R-:W-:Y:S01]  /*0920*/  FFMA.FTZ R14, R15, R0, -1 ;  /* 0xbf8000000f0e7423 */ /* 0x000fe20000010000 */
[----:B------:R-:W-:Y:S01]  /*0930*/  IADD3 R21, -R23, 0x40800000, RZ ;  /* 0x4080000017157810 */ /* 0x000fe20007ffe1ff */
[----:B0-----:R-:W-:-:S02]  /*0940*/  @!P3 FMUL R11, R11, R11 ;  /* 0x0000000b0b0bb220 */ /* 0x001fc40000400000 */
[----:B------:R-:W-:Y:S02]  /*0950*/  FADD R31, R31, R14 ;  /* 0x0000000e1f1f7221 */ /* 0x000fe40000000000 */
[----:B------:R-:W-:Y:S01]  /*0960*/  FFMA.FTZ R20, R21, R0, -1 ;  /* 0xbf80000015147423 */ /* 0x000fe20000010000 */
[----:B------:R-:W-:Y:S01]  /*0970*/  FADD.FTZ.RZ R14, R11, 1 ;  /* 0x3f8000000b0e7421 */ /* 0x000fe2000001c000 */
[----:B------:R-:W-:Y:S01]  /*0980*/  FMUL R21, R17, 1.4426950216293334961 ;  /* 0x3fb8aa3b11157820 */ /* 0x000fe20000400000 */
[----:B------:R-:W-:Y:S01]  /*0990*/  MOV R34, 0x3d39bf78 ;  /* 0x3d39bf7800227802 */ /* 0x000fe20000000f00 */
[----:B------:R-:W-:Y:S02]  /*09a0*/  FMUL R22, R16, 1.4426950216293334961 ;  /* 0x3fb8aa3b10167820 */ /* 0x000fe40000400000 */
[----:B------:R-:W-:Y:S02]  /*09b0*/  IADD3 R36, R14, -0x3f400000, RZ ;  /* 0xc0c000000e247810 */ /* 0x000fe40007ffe0ff */
[----:B------:R-:W-:Y:S01]  /*09c0*/  FSETP.GEU.AND P1, PT, R21, -126, PT ;  /* 0xc2fc00001500780b */ /* 0x000fe20003f2e000 */
[----:B------:R-:W-:Y:S01]  /*09d0*/  FFMA.FTZ R14, R13, -R34, 0.10546888411045074463 ;  /* 0x3dd800120d0e7423 */ /* 0x000fe20000010822 */
[----:B------:R-:W-:-:S02]  /*09e0*/  FSETP.GEU.AND P0, PT, R22, -126, PT ;  /* 0xc2fc00001600780b */ /* 0x000fc40003f0e000 */
[----:B------:R-:W-:Y:S01]  /*09f0*/  IADD3 R15, R10, -R23, RZ ;  /* 0x800000170a0f7210 */ /* 0x000fe20007ffe0ff */
[----:B------:R-:W-:Y:S01]  /*0a00*/  FFMA.FTZ R14, R13, R14, -0.13229703903198242188 ;  /* 0xbe0778e00d0e7423 */ /* 0x000fe2000001000e */
[----:B------:R-:W-:-:S03]  /*0a10*/  LOP3.LUT R36, R36, 0xff800000, RZ, 0xc0, !PT ;  /* 0xff80000024247812 */ /* 0x000fc600078ec0ff */
[----:B------:R-:W-:Y:S01]  /*0a20*/  FADD R15, R15, R20 ;  /* 0x000000140f0f7221 */ /* 0x000fe20000000000 */
[----:B------:R-:W-:Y:S01]  /*0a30*/  IADD3 R27, -R36, 0x40800000, RZ ;  /* 0x40800000241b7810 */ /* 0x000fe20007ffe1ff */
[----:B------:R-:W-:Y:S01]  /*0a40*/  FFMA.FTZ R14, R13, R14, 0.14491446316242218018 ;  /* 0x3e1464750d0e7423 */ /* 0x000fe2000001000e */
[----:B------:R-:W-:Y:S01]  /*0a50*/  FFMA.FTZ R20, R31, -R34, 0.10546888411045074463 ;  /* 0x3dd800121f147423 */ /* 0x000fe20000010822 */
[----:B------:R-:W-:Y:S01]  /*0a60*/  IADD3 R33, R11, -R36, RZ ;  /* 0x800000240b217210 */ /* 0x000fe20007ffe0ff */
[----:B------:R-:W-:Y:S01]  /*0a70*/  @!P1 FMUL R21, R21, 0.5 ;  /* 0x3f00000015159820 */ /* 0x000fe20000400000 */
[----:B------:R-:W-:Y:S01]  /*0a80*/  FFMA.FTZ R14, R13, R14, -0.16641564667224884033 ;  /* 0xbe2a68dd0d0e7423 */ /* 0x000fe2000001000e */
[----:B------:R-:W-:Y:S01]  /*0a90*/  FFMA.FTZ R20, R31, R20, -0.13229703903198242188 ;  /* 0xbe0778e01f147423 */ /* 0x000fe20000010014 */
[----:B------:R-:W-:Y:S01]  /*0aa0*/  FFMA.FTZ R24, R27, R0, -1 ;  /* 0xbf8000001b187423 */ /* 0x000fe20000010000 */
[----:B------:R-:W-:Y:S01]  /*0ab0*/  @!P0 FMUL R22, R22, 0.5 ;  /* 0x3f00000016168820 */ /* 0x000fe20000400000 */
[----:B------:R-:W-:Y:S01]  /*0ac0*/  FFMA.FTZ R14, R13, R14, 0.19988867640495300293 ;  /* 0x3e4caf9e0d0e7423 */ /* 0x000fe2000001000e */
[----:B------:R-:W-:Y:S01]  /*0ad0*/  FFMA.FTZ R20, R31, R20, 0.14491446316242218018 ;  /* 0x3e1464751f147423 */ /* 0x000fe20000010014 */
[----:B------:R-:W-:Y:S01]  /*0ae0*/  FADD R33, R33, R24 ;  /* 0x0000001821217221 */ /* 0x000fe20000000000 */
[----:B------:R-:W-:Y:S01]  /*0af0*/  FFMA.FTZ R24, R15, -R34, 0.10546888411045074463 ;  /* 0x3dd800120f187423 */ /* 0x000fe20000010822 */
[----:B------:R-:W0:Y:S01]  /*0b00*/  MUFU.EX2 R21, R21 ;  /* 0x0000001500157308 */ /* 0x000e220000000800 */
[----:B------:R-:W-:Y:S01]  /*0b10*/  FFMA.FTZ R14, R13, R14, -0.25000196695327758789 ;  /* 0xbe8000420d0e7423 */ /* 0x000fe2000001000e */
[----:B------:R-:W-:Y:S01]  /*0b20*/  FFMA.FTZ R20, R31, R20, -0.16641564667224884033 ;  /* 0xbe2a68dd1f147423 */ /* 0x000fe20000010014 */
[----:B------:R-:W-:-:S05]  /*0b30*/  FFMA.FTZ R24, R15, R24, -0.13229703903198242188 ;  /* 0xbe0778e00f187423 */ /* 0x000fca0000010018 */
[----:B------:R-:W1:Y:S01]  /*0b40*/  MUFU.EX2 R22, R22 ;  /* 0x0000001600167308 */ /* 0x000e620000000800 */
[----:B------:R-:W-:Y:S01]  /*0b50*/  FFMA.FTZ R14, R13, R14, 0.33333510160446166992 ;  /* 0x3eaaaae60d0e7423 */ /* 0x000fe2000001000e */
[----:B------:R-:W-:Y:S01]  /*0b60*/  FFMA.FTZ R20, R31, R20, 0.19988867640495300293 ;  /* 0x3e4caf9e1f147423 */ /* 0x000fe20000010014 */
[----:B------:R-:W-:Y:S01]  /*0b70*/  FFMA.FTZ R26, R33, -R34, 0.10546888411045074463 ;  /* 0x3dd80012211a7423 */ /* 0x000fe20000010822 */
[----:B------:R-:W-:Y:S01]  /*0b80*/  FFMA.FTZ R24, R15, R24, 0.14491446316242218018 ;  /* 0x3e1464750f187423 */ /* 0x000fe20000010018 */
[----:B------:R-:W-:Y:S01]  /*0b90*/  FFMA.FTZ R14, R13, R14, -0.5 ;  /* 0xbf0000000d0e7423 */ /* 0x000fe2000001000e */
[----:B------:R-:W-:Y:S01]  /*0ba0*/  FFMA.FTZ R20, R31, R20, -0.25000196695327758789 ;  /* 0xbe8000421f147423 */ /* 0x000fe20000010014 */
[----:B------:R-:W-:Y:S01]  /*0bb0*/  FFMA.FTZ R30, R33, R26, -0.13229703903198242188 ;  /* 0xbe0778e0211e7423 */ /* 0x000fe2000001001a */
[----:B------:R-:W-:Y:S01]  /*0bc0*/  FFMA.FTZ R26, R15, R24, -0.16641564667224884033 ;  /* 0xbe2a68dd0f1a7423 */ /* 0x000fe20000010018 */
[----:B------:R-:W-:Y:S01]  /*0bd0*/  FMUL R14, R13, R14 ;  /* 0x0000000e0d0e7220 */ /* 0x000fe20000400000 */
[----:B------:R-:W-:Y:S01]  /*0be0*/  FFMA.FTZ R20, R31, R20, 0.33333510160446166992 ;  /* 0x3eaaaae61f147423 */ /* 0x000fe20000010014 */
[----:B0-----:R-:W-:Y:S01]  /*0bf0*/  @!P1 FMUL R21, R21, R21 ;  /* 0x0000001515159220 */ /* 0x001fe20000400000 */
[----:B------:R-:W-:Y:S01]  /*0c00*/  FFMA.FTZ R26, R15, R26, 0.19988867640495300293 ;  /* 0x3e4caf9e0f1a7423 */ /* 0x000fe2000001001a */
[----:B------:R-:W-:Y:S01]  /*0c10*/  FFMA.FTZ R30, R33, R30, 0.14491446316242218018 ;  /* 0x3e146475211e7423 */ /* 0x000fe2000001001e */
[----:B------:R-:W-:Y:S01]  /*0c20*/  FFMA.FTZ R24, R13, R14, R13 ;  /* 0x0000000e0d187223 */ /* 0x000fe2000001000d */
[----:B-1----:R-:W-:Y:S01]  /*0c30*/  @!P0 FMUL R22, R22, R22 ;  /* 0x0000001616168220 */ /* 0x002fe20000400000 */
[----:B------:R-:W-:Y:S01]  /*0c40*/  FFMA.FTZ R20, R31, R20, -0.5 ;  /* 0xbf0000001f147423 */ /* 0x000fe20000010014 */
[----:B------:R-:W-:Y:S01]  /*0c50*/  FADD.FTZ.RZ R14, R21, 1 ;  /* 0x3f800000150e7421 */ /* 0x000fe2000001c000 */
[----:B------:R-:W-:Y:S01]  /*0c60*/  FFMA.FTZ R26, R15, R26, -0.25000196695327758789 ;  /* 0xbe8000420f1a7423 */ /* 0x000fe2000001001a */
[----:B------:R-:W-:Y:S01]  /*0c70*/  FADD.FTZ.RZ R13, R22, 1 ;  /* 0x3f800000160d7421 */ /* 0x000fe2000001c000 */
[----:B------:R-:W-:Y:S01]  /*0c80*/  FFMA.FTZ R30, R33, R30, -0.16641564667224884033 ;  /* 0xbe2a68dd211e7423 */ /* 0x000fe2000001001e */
[----:B------:R-:W-:Y:S01]  /*0c90*/  FMUL R20, R31, R20 ;  /* 0x000000141f147220 */ /* 0x000fe20000400000 */
[----:B------:R-:W-:Y:S01]  /*0ca0*/  FFMA.FTZ R26, R15, R26, 0.33333510160446166992 ;  /* 0x3eaaaae60f1a7423 */ /* 0x000fe2000001001a */
[----:B------:R-:W-:Y:S01]  /*0cb0*/  IADD3 R14, R14, -0x3f400000, RZ ;  /* 0xc0c000000e0e7810 */ /* 0x000fe20007ffe0ff */
[----:B------:R-:W-:Y:S01]  /*0cc0*/  FFMA.FTZ R30, R33, R30, 0.19988867640495300293 ;  /* 0x3e4caf9e211e7423 */ /* 0x000fe2000001001e */
[----:B------:R-:W-:Y:S01]  /*0cd0*/  IADD3 R13, R13, -0x3f400000, RZ ;  /* 0xc0c000000d0d7810 */ /* 0x000fe20007ffe0ff */
[----:B------:R-:W-:Y:S01]  /*0ce0*/  FFMA.FTZ R31, R31, R20, R31 ;  /* 0x000000141f1f7223 */ /* 0x000fe2000001001f */
[----:B------:R-:W-:Y:S01]  /*0cf0*/  FFMA.FTZ R26, R15, R26, -0.5 ;  /* 0xbf0000000f1a7423 */ /* 0x000fe2000001001a */
[----:B------:R-:W-:Y:S01]  /*0d00*/  LOP3.LUT R20, R14, 0xff800000, RZ, 0xc0, !PT ;  /* 0xff8000000e147812 */ /* 0x000fe200078ec0ff */
[----:B------:R-:W-:Y:S01]  /*0d10*/  FFMA.FTZ R30, R33, R30, -0.25000196695327758789 ;  /* 0xbe800042211e7423 */ /* 0x000fe2000001001e */
[----:B------:R-:W-:Y:S01]  /*0d20*/  LOP3.LUT R27, R13, 0xff800000, RZ, 0xc0, !PT ;  /* 0xff8000000d1b7812 */ /* 0x000fe200078ec0ff */
[----:B------:R-:W-:Y:S01]  /*0d30*/  FMUL R26, R15, R26 ;  /* 0x0000001a0f1a7220 */ /* 0x000fe20000400000 */
[----:B------:R-:W-:Y:S01]  /*0d40*/  IADD3 R29, -R20, 0x40800000, RZ ;  /* 0x40800000141d7810 */ /* 0x000fe20007ffe1ff */
[----:B------:R-:W-:Y:S01]  /*0d50*/  FFMA.FTZ R30, R33, R30, 0.33333510160446166992 ;  /* 0x3eaaaae6211e7423 */ /* 0x000fe2000001001e */
[----:B------:R-:W-:Y:S01]  /*0d60*/  IADD3 R13, -R27, 0x40800000, RZ ;  /* 0x408000001b0d7810 */ /* 0x000fe20007ffe1ff */
[----:B------:R-:W-:-:S02]  /*0d70*/  FFMA.FTZ R15, R15, R26, R15 ;  /* 0x0000001a0f0f7223 */ /* 0x000fc4000001000f */
[----:B------:R-:W-:Y:S01]  /*0d80*/  FFMA.FTZ R26, R29, R0, -1 ;  /* 0xbf8000001d1a7423 */ /* 0x000fe20000010000 */
[----:B------:R-:W-:Y:S01]  /*0d90*/  FFMA.FTZ R30, R33, R30, -0.5 ;  /* 0xbf000000211e7423 */ /* 0x000fe2000001001e */
[----:B------:R-:W-:Y:S01]  /*0da0*/  IADD3 R29, R22, -R27, RZ ;  /* 0x8000001b161d7210 */ /* 0x000fe20007ffe0ff */
[----:B------:R-:W-:Y:S02]  /*0db0*/  FFMA.FTZ R14, R13, R0, -1 ;  /* 0xbf8000000d0e7423 */ /* 0x000fe40000010000 */
[----:B------:R-:W-:Y:S02]  /*0dc0*/  FMUL R30, R33, R30 ;  /* 0x0000001e211e7220 */ /* 0x000fe40000400000 */
[----:B------:R-:W-:Y:S01]  /*0dd0*/  FADD R29, R29, R14 ;  /* 0x0000000e1d1d7221 */ /* 0x000fe20000000000 */
[----:B------:R-:W-:Y:S01]  /*0de0*/  IADD3 R13, R21, -R20, RZ ;  /* 0x80000014150d7210 */ /* 0x000fe20007ffe0ff */
[----:B------:R-:W-:Y:S01]  /*0df0*/  FFMA.FTZ R33, R33, R30, R33 ;  /* 0x0000001e21217223 */ /* 0x000fe20000010021 */
[----:B------:R-:W-:Y:S01]  /*0e00*/  FMUL R30, R18, 1.4426950216293334961 ;  /* 0x3fb8aa3b121e7820 */ /* 0x000fe20000400000 */
[----:B------:R-:W-:-:S02]  /*0e10*/  FFMA.FTZ R14, R29, -R34, 0.10546888411045074463 ;  /* 0x3dd800121d0e7423 */ /* 0x000fc40000010822 */
[----:B------:R-:W-:Y:S02]  /*0e20*/  FADD R13, R13, R26 ;  /* 0x0000001a0d0d7221 */ /* 0x000fe40000000000 */
[----:B------:R-:W-:Y:S01]  /*0e30*/  FFMA.FTZ R14, R29, R14, -0.13229703903198242188 ;  /* 0xbe0778e01d0e7423 */ /* 0x000fe2000001000e */
[----:B------:R-:W-:Y:S01]  /*0e40*/  FSETP.GEU.AND P0, PT, R30, -126, PT ;  /* 0xc2fc00001e00780b */ /* 0x000fe20003f0e000 */
[----:B------:R-:W-:Y:S02]  /*0e50*/  FFMA.FTZ R26, R13, -R34, 0.10546888411045074463 ;  /* 0x3dd800120d1a7423 */ /* 0x000fe40000010822 */
[----:B------:R-:W-:Y:S02]  /*0e60*/  FFMA.FTZ R14, R29, R14, 0.14491446316242218018 ;  /* 0x3e1464751d0e7423 */ /* 0x000fe4000001000e */
[----:B------:R-:W-:Y:S02]  /*0e70*/  FFMA.FTZ R26, R13, R26, -0.13229703903198242188 ;  /* 0xbe0778e00d1a7423 */ /* 0x000fe4000001001a */
[----:B------:R-:W-:-:S02]  /*0e80*/  FFMA.FTZ R14, R29, R14, -0.16641564667224884033 ;  /* 0xbe2a68dd1d0e7423 */ /* 0x000fc4000001000e */
[----:B------:R-:W-:Y:S02]  /*0e90*/  FFMA.FTZ R26, R13, R26, 0.14491446316242218018 ;  /* 0x3e1464750d1a7423 */ /* 0x000fe4000001001a */
[----:B------:R-:W-:Y:S02]  /*0ea0*/  FFMA.FTZ R14, R29, R14, 0.19988867640495300293 ;  /* 0x3e4caf9e1d0e7423 */ /* 0x000fe4000001000e */
[----:B------:R-:W-:Y:S01]  /*0eb0*/  @!P0 FMUL R30, R30, 0.5 ;  /* 0x3f0000001e1e8820 */ /* 0x000fe20000400000 */
[----:B------:R-:W-:Y:S01]  /*0ec0*/  FFMA.FTZ R32, R13, R26, -0.16641564667224884033 ;  /* 0xbe2a68dd0d207423 */ /* 0x000fe2000001001a */
[C---:B------:R-:W-:Y:S02]  /*0ed0*/  FFMA.FTZ R26, R29.reuse, R14, -0.25000196695327758789 ;  /* 0xbe8000421d1a7423 */ /* 0x040fe4000001000e */
[----:B------:R-:W0:Y:S02]  /*0ee0*/  MUFU.EX2 R14, R30 ;  /* 0x0000001e000e7308 */ /* 0x000e240000000800 */
[----:B------:R-:W-:-:S04]  /*0ef0*/  FFMA.FTZ R26, R29, R26, 0.33333510160446166992 ;  /* 0x3eaaaae61d1a7423 */ /* 0x000fc8000001001a */
[----:B------:R-:W-:-:S04]  /*0f00*/  FFMA.FTZ R26, R29, R26, -0.5 ;  /* 0xbf0000001d1a7423 */ /* 0x000fc8000001001a */
[----:B------:R-:W-:Y:S01]  /*0f10*/  FMUL R26, R29, R26 ;  /* 0x0000001a1d1a7220 */ /* 0x000fe20000400000 */
[----:B0-----:R-:W-:-:S03]  /*0f20*/  @!P0 FMUL R14, R14, R14 ;  /* 0x0000000e0e0e8220 */ /* 0x001fc60000400000 */
[----:B------:R-:W-:Y:S01]  /*0f30*/  FFMA.FTZ R26, R29, R26, R29 ;  /* 0x0000001a1d1a7223 */ /* 0x000fe2000001001d */
[----:B------:R-:W-:Y:S01]  /*0f40*/  FADD.FTZ.RZ R29, R14, 1 ;  /* 0x3f8000000e1d7421 */ /* 0x000fe2000001c000 */
[----:B------:R-:W-:-:S04]  /*0f50*/  I2FP.F32.S32 R25, R25 ;  /* 0x0000001900197245 */ /* 0x000fc80000201400 */
[----:B------:R-:W-:Y:S01]  /*0f60*/  IADD3 R29, R29, -0x3f400000, RZ ;  /* 0xc0c000001d1d7810 */ /* 0x000fe20007ffe0ff */
[----:B------:R-:W-:-:S03]  /*0f70*/  FMUL R30, R25, 1.1920928955078125e-07 ;  /* 0x34000000191e7820 */ /* 0x000fc60000400000 */
[----:B------:R-:W-:-:S04]  /*0f80*/  LOP3.LUT R25, R29, 0xff800000, RZ, 0xc0, !PT ;  /* 0xff8000001d197812 */ /* 0x000fc800078ec0ff */
[----:B------:R-:W-:Y:S01]  /*0f90*/  IADD3 R29, -R25, 0x40800000, RZ ;  /* 0x40800000191d7810 */ /* 0x000fe20007ffe1ff */
[----:B------:R-:W-:-:S04]  /*0fa0*/  FFMA.FTZ R31, R30, 0.69314718246459960938, R31 ;  /* 0x3f3172181e1f7823 */ /* 0x000fc8000001001f */
[----:B------:R-:W-:Y:S01]  /*0fb0*/  FFMA.FTZ R30, R29, R0, -1 ;  /* 0xbf8000001d1e7423 */ /* 0x000fe20000010000 */
[----:B------:R-:W-:Y:S01]  /*0fc0*/  IADD3 R29, R14, -R25, RZ ;  /* 0x800000190e1d7210 */ /* 0x000fe20007ffe0ff */
[----:B------:R-:W-:Y:S01]  /*0fd0*/  FFMA.FTZ R32, R13, R32, 0.19988867640495300293 ;  /* 0x3e4caf9e0d207423 */ /* 0x000fe20000010020 */
[----:B------:R-:W-:-:S03]  /*0fe0*/  FMUL R35, R19, 1.4426950216293334961 ;  /* 0x3fb8aa3b13237820 */ /* 0x000fc60000400000 */
[----:B------:R-:W-:Y:S01]  /*0ff0*/  FADD R29, R29, R30 ;  /* 0x0000001e1d1d7221 */ /* 0x000fe20000000000 */
[----:B------:R-:W-:Y:S01]  /*1000*/  FFMA.FTZ R32, R13, R32, -0.25000196695327758789 ;  /* 0xbe8000420d207423 */ /* 0x000fe20000010020 */
[----:B------:R-:W-:Y:S02]  /*1010*/  FSETP.GEU.AND P0, PT, R35, -126, PT ;  /* 0xc2fc00002300780b */ /* 0x000fe40003f0e000 */
[----:B------:R-:W-:Y:S01]  /*1020*/  FFMA.FTZ R30, R29, -R34, 0.10546888411045074463 ;  /* 0x3dd800121d1e7423 */ /* 0x000fe20000010822 */
[----:B------:R-:W-:-:S03]  /*1030*/  FFMA.FTZ R32, R13, R32, 0.33333510160446166992 ;  /* 0x3eaaaae60d207423 */ /* 0x000fc60000010020 */
[----:B------:R-:W-:Y:S01]  /*1040*/  FFMA.FTZ R30, R29, R30, -0.13229703903198242188 ;  /* 0xbe0778e01d1e7423 */ /* 0x000fe2000001001e */
[----:B------:R-:W-:-:S03]  /*1050*/  FFMA.FTZ R32, R13, R32, -0.5 ;  /* 0xbf0000000d207423 */ /* 0x000fc60000010020 */
[----:B------:R-:W-:Y:S01]  /*1060*/  FFMA.FTZ R30, R29, R30, 0.14491446316242218018 ;  /* 0x3e1464751d1e7423 */ /* 0x000fe2000001001e */
[----:B------:R-:W-:-:S03]  /*1070*/  FMUL R32, R13, R32 ;  /* 0x000000200d207220 */ /* 0x000fc60000400000 */
[----:B------:R-:W-:Y:S01]  /*1080*/  FFMA.FTZ R30, R29, R30, -0.16641564667224884033 ;  /* 0xbe2a68dd1d1e7423 */ /* 0x000fe2000001001e */
[----:B------:R-:W-:Y:S01]  /*1090*/  @!P0 FMUL R35, R35, 0.5 ;  /* 0x3f00000023238820 */ /* 0x000fe20000400000 */
[----:B------:R-:W-:Y:S02]  /*10a0*/  FFMA.FTZ R13, R13, R32, R13 ;  /* 0x000000200d0d7223 */ /* 0x000fe4000001000d */
[C---:B------:R-:W-:Y:S01]  /*10b0*/  FFMA.FTZ R30, R29.reuse, R30, 0.19988867640495300293 ;  /* 0x3e4caf9e1d1e7423 */ /* 0x040fe2000001001e */
[----:B------:R-:W0:Y:S03]  /*10c0*/  MUFU.EX2 R32, R35 ;  /* 0x0000002300207308 */ /* 0x000e260000000800 */
[----:B------:R-:W-:-:S04]  /*10d0*/  FFMA.FTZ R30, R29, R30, -0.25000196695327758789 ;  /* 0xbe8000421d1e7423 */ /* 0x000fc8000001001e */
[----:B------:R-:W-:-:S04]  /*10e0*/  FFMA.FTZ R30, R29, R30, 0.33333510160446166992 ;  /* 0x3eaaaae61d1e7423 */ /* 0x000fc8000001001e */
[----:B------:R-:W-:-:S04]  /*10f0*/  FFMA.FTZ R30, R29, R30, -0.5 ;  /* 0xbf0000001d1e7423 */ /* 0x000fc8000001001e */
[----:B------:R-:W-:Y:S01]  /*1100*/  FMUL R30, R29, R30 ;  /* 0x0000001e1d1e7220 */ /* 0x000fe20000400000 */
[----:B0-----:R-:W-:-:S03]  /*1110*/  @!P0 FMUL R32, R32, R32 ;  /* 0x0000002020208220 */ /* 0x001fc60000400000 */
[----:B------:R-:W-:Y:S01]  /*1120*/  FFMA.FTZ R30, R29, R30, R29 ;  /* 0x0000001e1d1e7223 */ /* 0x000fe2000001001d */
[----:B------:R-:W-:-:S05]  /*1130*/  FADD.FTZ.RZ R29, R32, 1 ;  /* 0x3f800000201d7421 */ /* 0x000fca000001c000 */
[----:B------:R-:W-:-:S04]  /*1140*/  IADD3 R29, R29, -0x3f400000, RZ ;  /* 0xc0c000001d1d7810 */ /* 0x000fc80007ffe0ff */
[----:B------:R-:W-:-:S04]  /*1150*/  LOP3.LUT R29, R29, 0xff800000, RZ, 0xc0, !PT ;  /* 0xff8000001d1d7812 */ /* 0x000fc800078ec0ff */
[----:B------:R-:W-:Y:S02]  /*1160*/  IADD3 R37, -R29, 0x40800000, RZ ;  /* 0x408000001d257810 */ /* 0x000fe40007ffe1ff */
[----:B------:R-:W-:-:S03]  /*1170*/  IADD3 R35, R32, -R29, RZ ;  /* 0x8000001d20237210 */ /* 0x000fc60007ffe0ff */
[----:B------:R-:W-:-:S04]  /*1180*/  FFMA.FTZ R0, R37, R0, -1 ;  /* 0xbf80000025007423 */ /* 0x000fc80000010000 */
[----:B------:R-:W-:-:S04]  /*1190*/  FADD R35, R35, R0 ;  /* 0x0000000023237221 */ /* 0x000fc80000000000 */
[----:B------:R-:W-:-:S04]  /*11a0*/  FFMA.FTZ R34, R35, -R34, 0.10546888411045074463 ;  /* 0x3dd8001223227423 */ /* 0x000fc80000010822 */
[----:B------:R-:W-:-:S04]  /*11b0*/  FFMA.FTZ R34, R35, R34, -0.13229703903198242188 ;  /* 0xbe0778e023227423 */ /* 0x000fc80000010022 */
[----:B------:R-:W-:-:S04]  /*11c0*/  FFMA.FTZ R34, R35, R34, 0.14491446316242218018 ;  /* 0x3e14647523227423 */ /* 0x000fc80000010022 */
[----:B------:R-:W-:-:S04]  /*11d0*/  FFMA.FTZ R34, R35, R34, -0.16641564667224884033 ;  /* 0xbe2a68dd23227423 */ /* 0x000fc80000010022 */
[----:B------:R-:W-:Y:S01]  /*11e0*/  FFMA.FTZ R34, R35, R34, 0.19988867640495300293 ;  /* 0x3e4caf9e23227423 */ /* 0x000fe20000010022 */
[----:B------:R-:W-:-:S03]  /*11f0*/  ISETP.GE.U32.AND P0, PT, R9, 0x7f800000, PT ;  /* 0x7f8000000900780c */ /* 0x000fc60003f06070 */
[----:B------:R-:W-:Y:S01]  /*1200*/  FFMA.FTZ R34, R35, R34, -0.25000196695327758789 ;  /* 0xbe80004223227423 */ /* 0x000fe20000010022 */
[----:B------:R-:W-:-:S03]  /*1210*/  I2FP.F32.S32 R36, R36 ;  /* 0x0000002400247245 */ /* 0x000fc60000201400 */
[C---:B------:R-:W-:Y:S01]  /*1220*/  FFMA.FTZ R34, R35.reuse, R34, 0.33333510160446166992 ;  /* 0x3eaaaae623227423 */ /* 0x040fe20000010022 */
[----:B------:R-:W-:Y:S01]  /*1230*/  I2FP.F32.S32 R27, R27 ;  /* 0x0000001b001b7245 */ /* 0x000fe20000201400 */
[----:B------:R-:W-:Y:S01]  /*1240*/  FMUL R36, R36, 1.1920928955078125e-07 ;  /* 0x3400000024247820 */ /* 0x000fe20000400000 */
[----:B------:R-:W-:Y:S01]  /*1250*/  I2FP.F32.S32 R12, R12 ;  /* 0x0000000c000c7245 */ /* 0x000fe20000201400 */
[----:B------:R-:W-:Y:S01]  /*1260*/  FFMA.FTZ R34, R35, R34, -0.5 ;  /* 0xbf00000023227423 */ /* 0x000fe20000010022 */
[----:B------:R-:W-:Y:S01]  /*1270*/  BSSY B0, `(.L_x_0) ;  /* 0x000000f000007945 */ /* 0x000fe20003800000 */
[----:B------:R-:W-:Y:S02]  /*1280*/  FMUL R27, R27, 1.1920928955078125e-07 ;  /* 0x340000001b1b7820 */ /* 0x000fe40000400000 */
[C---:B------:R-:W-:Y:S01]  /*1290*/  FMUL R0, R35.reuse, R34 ;  /* 0x0000002223007220 */ /* 0x040fe20000400000 */
[----:B------:R-:W-:Y:S01]  /*12a0*/  FFMA.FTZ R34, R36, 0.69314718246459960938, R33 ;  /* 0x3f31721824227823 */ /* 0x000fe20000010021 */
[----:B------:R-:W-:Y:S01]  /*12b0*/  FMUL R33, R12, 1.1920928955078125e-07 ;  /* 0x340000000c217820 */ /* 0x000fe20000400000 */
[----:B------:R-:W-:Y:S01]  /*12c0*/  ISETP.GE.U32.AND P1, PT, R8, 0x7f800000, PT ;  /* 0x7f8000000800780c */ /* 0x000fe20003f26070 */
[----:B------:R-:W-:Y:S01]  /*12d0*/  FFMA.FTZ R0, R35, R0, R35 ;  /* 0x0000000023007223 */ /* 0x000fe20000010023 */
[----:B------:R-:W-:Y:S01]  /*12e0*/  FFMA.FTZ R27, R27, 0.69314718246459960938, R26 ;  /* 0x3f3172181b1b7823 */ /* 0x000fe2000001001a */
[----:B------:R-:W-:Y:S01]  /*12f0*/  FFMA.FTZ R33, R33, 0.69314718246459960938, R24 ;  /* 0x3f31721821217823 */ /* 0x000fe20000010018 */
[----:B------:R-:W-:Y:S09]  /*1300*/  @!P0 BRA `(.L_x_1) ;  /* 0x0000000000148947 */ /* 0x000ff20003800000 */
[----:B------:R-:W-:-:S13]  /*1310*/  ISETP.GE.AND P0, PT, R9, -0x407fffff, PT ;  /* 0xbf8000010900780c */ /* 0x000fda0003f06270 */
[----:B------:R-:W-:-:S05]  /*1320*/  @P0 MOV R12, 0x7f800000 ;  /* 0x7f800000000c0802 */ /* 0x000fca0000000f00 */
[C---:B------:R-:W-:Y:S01]  /*1330*/  @P0 FFMA.FTZ R33, R9.reuse, R12, +INF ;  /* 0x7f80000009210423 */ /* 0x040fe2000001000c */
[----:B------:R-:W-:-:S04]  /*1340*/  FSETP.NEU.AND P0, PT, R9, RZ, PT ;  /* 0x000000ff0900720b */ /* 0x000fc80003f0d000 */
[----:B------:R-:W-:-:S09]  /*1350*/  FSEL R33, R33, -RZ, P0 ;  /* 0x800000ff21217208 */ /* 0x000fd20000000000 */
.L_x_1:
[----:B------:R-:W-:Y:S05]  /*1360*/  BSYNC B0 ;  /* 0x0000000000007941 */ /* 0x000fea0003800000 */
.L_x_0:
[----:B------:R-:W-:Y:S04]  /*1370*/  BSSY B0, `(.L_x_2) ;  /* 0x0000007000007945 */ /* 0x000fe80003800000 */
[----:B------:R-:W-:Y:S05]  /*1380*/  @!P1 BRA `(.L_x_3) ;  /* 0x0000000000149947 */ /* 0x000fea0003800000 */
[C---:B------:R-:W-:Y:S02]  /*1390*/  ISETP.GE.AND P0, PT, R8.reuse, -0x407fffff, PT ;  /* 0xbf8000010800780c */ /* 0x040fe40003f06270 */
[----:B------:R-:W-:-:S11]  /*13a0*/  FSETP.NEU.AND P1, PT, R8, RZ, PT ;  /* 0x000000ff0800720b */ /* 0x000fd60003f2d000 */
[----:B------:R-:W-:-:S05]  /*13b0*/  @P0 MOV R9, 0x7f800000 ;  /* 0x7f80000000090802 */ /* 0x000fca0000000f00 */
[----:B------:R-:W-:-:S05]  /*13c0*/  @P0 FFMA.FTZ R31, R8, R9, +INF ;  /* 0x7f800000081f0423 */ /* 0x000fca0000010009 */
[----:B------:R-:W-:-:S07]  /*13d0*/  FSEL R31, R31, -RZ, P1 ;  /* 0x800000ff1f1f7208 */ /* 0x000fce0000800000 */
.L_x_3:
[----:B------:R-:W-:Y:S05]  /*13e0*/  BSYNC B0 ;  /* 0x0000000000007941 */ /* 0x000fea0003800000 */
.L_x_2:
[----:B------:R-:W-:Y:S01]  /*13f0*/  ISETP.GE.U32.AND P6, PT, R10, 0x7f800000, PT ;  /* 0x7f8000000a00780c */ /* 0x000fe20003fc6070 */
[----:B------:R-:W-:Y:S01]  /*1400*/  BSSY B0, `(.L_x_4) ;  /* 0x0000019000007945 */ /* 0x000fe20003800000 */
[----:B------:R-:W-:Y:S02]  /*1410*/  I2FP.F32.S32 R20, R20 ;  /* 0x0000001400147245 */ /* 0x000fe40000201400 */
[----:B------:R-:W-:Y:S02]  /*1420*/  I2FP.F32.S32 R25, R25 ;  /* 0x0000001900197245 */ /* 0x000fe40000201400 */
[----:B------:R-:W-:Y:S01]  /*1430*/  I2FP.F32.S32 R29, R29 ;  /* 0x0000001d001d7245 */ /* 0x000fe20000201400 */
[----:B------:R-:W-:Y:S01]  /*1440*/  FMUL R12, R20, 1.1920928955078125e-07 ;  /* 0x34000000140c7820 */ /* 0x000fe20000400000 */
[----:B------:R-:W-:Y:S01]  /*1450*/  I2FP.F32.S32 R23, R23 ;  /* 0x0000001700177245 */ /* 0x000fe20000201400 */
[----:B------:R-:W-:Y:S01]  /*1460*/  FMUL R25, R25, 1.1920928955078125e-07 ;  /* 0x3400000019197820 */ /* 0x000fe20000400000 */
[----:B------:R-:W-:Y:S01]  /*1470*/  FSETP.GT.AND P0, PT, R4, 20, PT ;  /* 0x41a000000400780b */ /* 0x000fe20003f04000 */
[----:B------:R-:W-:Y:S01]  /*1480*/  FMUL R29, R29, 1.1920928955078125e-07 ;  /* 0x340000001d1d7820 */ /* 0x000fe20000400000 */
[----:B------:R-:W-:Y:S01]  /*1490*/  ISETP.GE.U32.AND P1, PT, R11, 0x7f800000, PT ;  /* 0x7f8000000b00780c */ /* 0x000fe20003f26070 */
[----:B------:R-:W-:Y:S01]  /*14a0*/  FMUL R20, R23, 1.1920928955078125e-07 ;  /* 0x3400000017147820 */ /* 0x000fe20000400000 */
[----:B------:R-:W-:Y:S01]  /*14b0*/  ISETP.GE.U32.AND P2, PT, R22, 0x7f800000, PT ;  /* 0x7f8000001600780c */ /* 0x000fe20003f46070 */
[----:B------:R-:W-:Y:S01]  /*14c0*/  FFMA.FTZ R12, R12, 0.69314718246459960938, R13 ;  /* 0x3f3172180c0c7823 */ /* 0x000fe2000001000d */
[----:B------:R-:W-:Y:S01]  /*14d0*/  ISETP.GE.U32.AND P3, PT, R21, 0x7f800000, PT ;  /* 0x7f8000001500780c */ /* 0x000fe20003f66070 */
[----:B------:R-:W-:Y:S01]  /*14e0*/  FFMA.FTZ R9, R25, 0.69314718246459960938, R30 ;  /* 0x3f31721819097823 */ /* 0x000fe2000001001e */
[----:B------:R-:W-:Y:S01]  /*14f0*/  ISETP.GE.U32.AND P4, PT, R14, 0x7f800000, PT ;  /* 0x7f8000000e00780c */ /* 0x000fe20003f86070 */
[----:B------:R-:W-:Y:S01]  /*1500*/  FFMA.FTZ R8, R29, 0.69314718246459960938, R0 ;  /* 0x3f3172181d087823 */ /* 0x000fe20000010000 */
[----:B------:R-:W-:Y:S01]  /*1510*/  ISETP.GE.U32.AND P5, PT, R32, 0x7f800000, PT ;  /* 0x7f8000002000780c */ /* 0x000fe20003fa6070 */
[----:B------:R-:W-:Y:S01]  /*1520*/  FFMA.FTZ R20, R20, 0.69314718246459960938, R15 ;  /* 0x3f31721814147823 */ /* 0x000fe2000001000f */
[----:B------:R-:W-:Y:S11]  /*1530*/  @!P6 BRA `(.L_x_5) ;  /* 0x000000000014e947 */ /* 0x000ff60003800000 */
[----:B------:R-:W-:-:S13]  /*1540*/  ISETP.GE.AND P6, PT, R10, -0x407fffff, PT ;  /* 0xbf8000010a00780c */ /* 0x000fda0003fc6270 */
[----:B------:R-:W-:-:S05]  /*1550*/  @P6 MOV R13, 0x7f800000 ;  /* 0x7f800000000d6802 */ /* 0x000fca0000000f00 */
[C---:B------:R-:W-:Y:S01]  /*1560*/  @P6 FFMA.FTZ R20, R10.reuse, R13, +INF ;  /* 0x7f8000000a146423 */ /* 0x040fe2000001000d */
[----:B------:R-:W-:-:S04]  /*1570*/  FSETP.NEU.AND P6, PT, R10, RZ, PT ;  /* 0x000000ff0a00720b */ /* 0x000fc80003fcd000 */
[----:B------:R-:W-:-:S09]  /*1580*/  FSEL R20, R20, -RZ, P6 ;  /* 0x800000ff14147208 */ /* 0x000fd20003000000 */
.L_x_5:
[----:B------:R-:W-:Y:S05]  /*1590*/  BSYNC B0 ;  /* 0x0000000000007941 */ /* 0x000fea0003800000 */
.L_x_4:
[----:B------:R-:W-:Y:S04]  /*15a0*/  BSSY B0, `(.L_x_6) ;  /* 0x0000007000007945 */ /* 0x000fe80003800000 */
[----:B------:R-:W-:Y:S05]  /*15b0*/  @!P1 BRA `(.L_x_7) ;  /* 0x0000000000149947 */ /* 0x000fea0003800000 */
[C---:B------:R-:W-:Y:S02]  /*15c0*/  ISETP.GE.AND P1, PT, R11.reuse, -0x407fffff, PT ;  /* 0xbf8000010b00780c */ /* 0x040fe40003f26270 */
[----:B------:R-:W-:-:S11]  /*15d0*/  FSETP.NEU.AND P6, PT, R11, RZ, PT ;  /* 0x000000ff0b00720b */ /* 0x000fd60003fcd000 */
[----:B------:R-:W-:-:S05]  /*15e0*/  @P1 MOV R0, 0x7f800000 ;  /* 0x7f80000000001802 */ /* 0x000fca0000000f00 */
[----:B------:R-:W-:-:S05]  /*15f0*/  @P1 FFMA.FTZ R34, R11, R0, +INF ;  /* 0x7f8000000b221423 */ /* 0x000fca0000010000 */
[----:B------:R-:W-:-:S07]  /*1600*/  FSEL R34, R34, -RZ, P6 ;  /* 0x800000ff22227208 */ /* 0x000fce0003000000 */
.L_x_7:
[----:B------:R-:W-:Y:S05]  /*1610*/  BSYNC B0 ;  /* 0x0000000000007941 */ /* 0x000fea0003800000 */
.L_x_6:
[----:B------:R-:W-:Y:S04]  /*1620*/  BSSY B0, `(.L_x_8) ;  /* 0x0000007000007945 */ /* 0x000fe80003800000 */
[----:B------:R-:W-:Y:S05]  /*1630*/  @!P2 BRA `(.L_x_9) ;  /* 0x000000000014a947 */ /* 0x000fea0003800000 */
[C---:B------:R-:W-:Y:S02]  /*1640*/  ISETP.GE.AND P1, PT, R22.reuse, -0x407fffff, PT ;  /* 0xbf8000011600780c */ /* 0x040fe40003f26270 */
[----:B------:R-:W-:-:S11]  /*1650*/  FSETP.NEU.AND P2, PT, R22, RZ, PT ;  /* 0x000000ff1600720b */ /* 0x000fd60003f4d000 */
[----:B------:R-:W-:-:S05]  /*1660*/  @P1 MOV R11, 0x7f800000 ;  /* 0x7f800000000b1802 */ /* 0x000fca0000000f00 */
[----:B------:R-:W-:-:S05]  /*1670*/  @P1 FFMA.FTZ R27, R22, R11, +INF ;  /* 0x7f800000161b1423 */ /* 0x000fca000001000b */
[----:B------:R-:W-:-:S07]  /*1680*/  FSEL R27, R27, -RZ, P2 ;  /* 0x800000ff1b1b7208 */ /* 0x000fce0001000000 */
.L_x_9:
[----:B------:R-:W-:Y:S05]  /*1690*/  BSYNC B0 ;  /* 0x0000000000007941 */ /* 0x000fea0003800000 */
.L_x_8:
[----:B------:R-:W-:Y:S04]  /*16a0*/  BSSY B0, `(.L_x_10) ;  /* 0x0000007000007945 */ /* 0x000fe80003800000 */
[----:B------:R-:W-:Y:S05]  /*16b0*/  @!P3 BRA `(.L_x_11) ;  /* 0x000000000014b947 */ /* 0x000fea0003800000 */
[C---:B------:R-:W-:Y:S02]  /*16c0*/  ISETP.GE.AND P1, PT, R21.reuse, -0x407fffff, PT ;  /* 0xbf8000011500780c */ /* 0x040fe40003f26270 */
[----:B------:R-:W-:-:S11]  /*16d0*/  FSETP.NEU.AND P2, PT, R21, RZ, PT ;  /* 0x000000ff1500720b */ /* 0x000fd60003f4d000 */
[----:B------:R-:W-:-:S05]  /*16e0*/  @P1 MOV R0, 0x7f800000 ;  /* 0x7f80000000001802 */ /* 0x000fca0000000f00 */
[----:B------:R-:W-:-:S05]  /*16f0*/  @P1 FFMA.FTZ R12, R21, R0, +INF ;  /* 0x7f800000150c1423 */ /* 0x000fca0000010000 */
[----:B------:R-:W-:-:S07]  /*1700*/  FSEL R12, R12, -RZ, P2 ;  /* 0x800000ff0c0c7208 */ /* 0x000fce0001000000 */
.L_x_11:
[----:B------:R-:W-:Y:S05]  /*1710*/  BSYNC B0 ;  /* 0x0000000000007941 */ /* 0x000fea0003800000 */
.L_x_10:
[----:B------:R-:W-:Y:S04]  /*1720*/  BSSY B0, `(.L_x_12) ;  /* 0x0000007000007945 */ /* 0x000fe80003800000 */
[----:B------:R-:W-:Y:S05]  /*1730*/  @!P4 BRA `(.L_x_13) ;  /* 0x000000000014c947 */ /* 0x000fea0003800000 */
[C---:B------:R-:W-:Y:S02]  /*1740*/  ISETP.GE.AND P1, PT, R14.reuse, -0x407fffff, PT ;  /* 0xbf8000010e00780c */ /* 0x040fe40003f26270 */
[----:B------:R-:W-:-:S11]  /*1750*/  FSETP.NEU.AND P2, PT, R14, RZ, PT ;  /* 0x000000ff0e00720b */ /* 0x000fd60003f4d000 */
[----:B------:R-:W-:-:S05]  /*1760*/  @P1 MOV R11, 0x7f800000 ;  /* 0x7f800000000b1802 */ /* 0x000fca0000000f00 */
[----:B------:R-:W-:-:S05]  /*1770*/  @P1 FFMA.FTZ R9, R14, R11, +INF ;  /* 0x7f8000000e091423 */ /* 0x000fca000001000b */
[----:B------:R-:W-:-:S07]  /*1780*/  FSEL R9, R9, -RZ, P2 ;  /* 0x800000ff09097208 */ /* 0x000fce0001000000 */
.L_x_13:
[----:B------:R-:W-:Y:S05]  /*1790*/  BSYNC B0 ;  /* 0x0000000000007941 */ /* 0x000fea0003800000 */
.L_x_12:
[----:B------:R-:W-:Y:S04]  /*17a0*/  BSSY B0, `(.L_x_14) ;  /* 0x0000007000007945 */ /* 0x000fe80003800000 */
[----:B------:R-:W-:Y:S05]  /*17b0*/  @!P5 BRA `(.L_x_15) ;  /* 0x000000000014d947 */ /* 0x000fea0003800000 */
[C---:B------:R-:W-:Y:S02]  /*17c0*/  ISETP.GE.AND P1, PT, R32.reuse, -0x407fffff, PT ;  /* 0xbf8000012000780c */ /* 0x040fe40003f26270 */
[----:B------:R-:W-:-:S11]  /*17d0*/  FSETP.NEU.AND P2, PT, R32, RZ, PT ;  /* 0x000000ff2000720b */ /* 0x000fd60003f4d000 */
[----:B------:R-:W-:-:S05]  /*17e0*/  @P1 MOV R11, 0x7f800000 ;  /* 0x7f800000000b1802 */ /* 0x000fca0000000f00 */
[----:B------:R-:W-:-:S05]  /*17f0*/  @P1 FFMA.FTZ R8, R32, R11, +INF ;  /* 0x7f80000020081423 */ /* 0x000fca000001000b */
[----:B------:R-:W-:-:S07]  /*1800*/  FSEL R8, R8, -RZ, P2 ;  /* 0x800000ff08087208 */ /* 0x000fce0001000000 */
.L_x_15:
[----:B------:R-:W-:Y:S05]  /*1810*/  BSYNC B0 ;  /* 0x0000000000007941 */ /* 0x000fea0003800000 */
.L_x_14:
[----:B------:R-:W-:Y:S01]  /*1820*/  FSEL R33, R4, R33, P0 ;  /* 0x0000002104217208 */ /* 0x000fe20000000000 */
[----:B------:R-:W-:Y:S01]  /*1830*/  BSSY B0, `(.L_x_16) ;  /* 0x0000018000007945 */ /* 0x000fe20003800000 */
[C---:B------:R-:W-:Y:S02]  /*1840*/  FSETP.GT.AND P0, PT, R6.reuse, 20, PT ;  /* 0x41a000000600780b */ /* 0x040fe40003f04000 */
[----:B------:R-:W-:Y:S01]  /*1850*/  FSETP.GT.AND P2, PT, R5, 20, PT ;  /* 0x41a000000500780b */ /* 0x000fe20003f44000 */
[----:B------:R-:W-:Y:S01]  /*1860*/  FADD.FTZ R13, |R33|, -RZ ;  /* 0x800000ff210d7221 */ /* 0x000fe20000010200 */
[----:B------:R-:W-:-:S04]  /*1870*/  FSEL R31, R6, R31, P0 ;  /* 0x0000001f061f7208 */ /* 0x000fc80000000000 */
[----:B------:R-:W-:-:S13]  /*1880*/  FSETP.GE.AND P1, PT, R13, 0.60000002384185791016, PT ;  /* 0x3f19999a0d00780b */ /* 0x000fda0003f26000 */
[----:B------:R-:W-:Y:S05]  /*1890*/  @!P1 BRA `(.L_x_17) ;  /* 0x0000000000289947 */ /* 0x000fea0003800000 */
[C---:B------:R-:W-:Y:S01]  /*18a0*/  FMUL R0, R13.reuse, 2.8853900432586669922 ;  /* 0x4038aa3b0d007820 */ /* 0x040fe20000400000 */
[----:B------:R-:W-:Y:S01]  /*18b0*/  HFMA2.MMA R11, -RZ, RZ, 1.875, 0 ;  /* 0x3f800000ff0b7435 */ /* 0x000fe200000001ff */
[----:B------:R-:W-:-:S04]  /*18c0*/  FSETP.GE.AND P0, PT, R13, 9.010913848876953125, PT ;  /* 0x41102cb40d00780b */ /* 0x000fc80003f06000 */
[----:B------:R-:W0:Y:S02]  /*18d0*/  MUFU.EX2 R0, R0 ;  /* 0x0000000000007308 */ /* 0x000e240000000800 */
[----:B0-----:R-:W-:-:S06]  /*18e0*/  FADD R10, R0, 1 ;  /* 0x3f800000000a7421 */ /* 0x001fcc0000000000 */
[----:B------:R-:W0:Y:S02]  /*18f0*/  MUFU.RCP R10, R10 ;  /* 0x0000000a000a7308 */ /* 0x000e240000001000 */
[----:B0-----:R-:W-:-:S05]  /*1900*/  FFMA.FTZ R11, R10, -2, R11 ;  /* 0xc00000000a0b7823 */ /* 0x001fca000001000b */
[----:B------:R-:W-:-:S04]  /*1910*/  FSEL R11, R11, 1, !P0 ;  /* 0x3f8000000b0b7808 */ /* 0x000fc80004000000 */
[----:B------:R-:W-:Y:S01]  /*1920*/  LOP3.LUT R11, R11, 0x80000000, R33, 0xf8, !PT ;  /* 0x800000000b0b7812 */ /* 0x000fe200078ef821 */
[----:B------:R-:W-:Y:S06]  /*1930*/  BRA `(.L_x_18) ;  /* 0x00000000001c7947 */ /* 0x000fec0003800000 */
.L_x_17:
[----:B------:R-:W-:Y:S01]  /*1940*/  MOV R0, 0x3c80f082 ;  /* 0x3c80f08200007802 */ /* 0x000fe20000000f00 */
[----:B------:R-:W-:-:S04]  /*1950*/  FMUL R11, R33, R33 ;  /* 0x00000021210b7220 */ /* 0x000fc80000400000 */
[----:B------:R-:W-:-:S04]  /*1960*/  FFMA.FTZ R0, R11, R0, -0.052303962409496307373 ;  /* 0xbd563cae0b007423 */ /* 0x000fc80000010000 */
[----:B------:R-:W-:-:S04]  /*1970*/  FFMA.FTZ R0, R11, R0, 0.1331529766321182251 ;  /* 0x3e0859410b007423 */ /* 0x000fc80000010000 */
[----:B------:R-:W-:-:S04]  /*1980*/  FFMA.FTZ R0, R11, R0, -0.33332768082618713379 ;  /* 0xbeaaa9ed0b007423 */ /* 0x000fc80000010000 */
[----:B------:R-:W-:-:S04]  /*1990*/  FFMA.FTZ R0, R11, R0, RZ ;  /* 0x000000000b007223 */ /* 0x000fc800000100ff */
[----:B------:R-:W-:-:S07]  /*19a0*/  FFMA.FTZ R11, R33, R0, R33 ;  /* 0x00000000210b7223 */ /* 0x000fce0000010021 */
.L_x_18:
[----:B------:R-:W-:Y:S05]  /*19b0*/  BSYNC B0 ;  /* 0x0000000000007941 */ /* 0x000fea0003800000 */
.L_x_16:
[----:B------:R-:W-:Y:S01]  /*19c0*/  FADD.FTZ R14, |R31|, -RZ ;  /* 0x800000ff1f0e7221 */ /* 0x000fe20000010200 */
[----:B------:R-:W-:Y:S01]  /*19d0*/  BSSY B0, `(.L_x_19) ;  /* 0x0000016000007945 */ /* 0x000fe20003800000 */
[----:B------:R-:W-:Y:S02]  /*19e0*/  FSETP.GT.AND P1, PT, R7, 20, PT ;  /* 0x41a000000700780b */ /* 0x000fe40003f24000 */
[----:B------:R-:W-:Y:S02]  /*19f0*/  FSEL R20, R5, R20, P2 ;  /* 0x0000001405147208 */ /* 0x000fe40001000000 */
        /* <DEDUP_REMOVED lines=12> */
.L_x_20:
[----:B------:R-:W-:Y:S01]  /*1ac0*/  MOV R0, 0x3c80f082 ;  /* 0x3c80f08200007802 */ /* 0x000fe20000000f00 */
[----:B------:R-:W-:-:S04]  /*1ad0*/  FMUL R13, R31, R31 ;  /* 0x0000001f1f0d7220 */ /* 0x000fc80000400000 */
[----:B------:R-:W-:-:S04]  /*1ae0*/  FFMA.FTZ R0, R13, R0, -0.052303962409496307373 ;  /* 0xbd563cae0d007423 */ /* 0x000fc80000010000 */
[----:B------:R-:W-:-:S04]  /*1af0*/  FFMA.FTZ R0, R13, R0, 0.1331529766321182251 ;  /* 0x3e0859410d007423 */ /* 0x000fc80000010000 */
[----:B------:R-:W-:-:S04]  /*1b00*/  FFMA.FTZ R0, R13, R0, -0.33332768082618713379 ;  /* 0xbeaaa9ed0d007423 */ /* 0x000fc80000010000 */
[----:B------:R-:W-:-:S04]  /*1b10*/  FFMA.FTZ R0, R13, R0, RZ ;  /* 0x000000000d007223 */ /* 0x000fc800000100ff */
[----:B------:R-:W-:-:S07]  /*1b20*/  FFMA.FTZ R31, R31, R0, R31 ;  /* 0x000000001f1f7223 */ /* 0x000fce000001001f */
.L_x_21:
[----:B------:R-:W-:Y:S05]  /*1b30*/  BSYNC B0 ;  /* 0x0000000000007941 */ /* 0x000fea0003800000 */
.L_x_19:
        /* <DEDUP_REMOVED lines=16> */
.L_x_23:
[----:B------:R-:W-:Y:S01]  /*1c40*/  MOV R0, 0x3c80f082 ;  /* 0x3c80f08200007802 */ /* 0x000fe20000000f00 */
[----:B------:R-:W-:-:S04]  /*1c50*/  FMUL R13, R20, R20 ;  /* 0x00000014140d7220 */ /* 0x000fc80000400000 */
[----:B------:R-:W-:-:S04]  /*1c60*/  FFMA.FTZ R0, R13, R0, -0.052303962409496307373 ;  /* 0xbd563cae0d007423 */ /* 0x000fc80000010000 */
[----:B------:R-:W-:-:S04]  /*1c70*/  FFMA.FTZ R0, R13, R0, 0.1331529766321182251 ;  /* 0x3e0859410d007423 */ /* 0x000fc80000010000 */
[----:B------:R-:W-:-:S04]  /*1c80*/  FFMA.FTZ R0, R13, R0, -0.33332768082618713379 ;  /* 0xbeaaa9ed0d007423 */ /* 0x000fc80000010000 */
[----:B------:R-:W-:-:S04]  /*1c90*/  FFMA.FTZ R13, R13, R0, RZ ;  /* 0x000000000d0d7223 */ /* 0x000fc800000100ff */
[----:B------:R-:W-:-:S07]  /*1ca0*/  FFMA.FTZ R20, R20, R13, R20 ;  /* 0x0000000d14147223 */ /* 0x000fce0000010014 */
.L_x_24:
[----:B------:R-:W-:Y:S05]  /*1cb0*/  BSYNC B0 ;  /* 0x0000000000007941 */ /* 0x000fea0003800000 */
.L_x_22:
        /* <DEDUP_REMOVED lines=16> */
.L_x_26:
[----:B------:R-:W-:Y:S01]  /*1dc0*/  MOV R0, 0x3c80f082 ;  /* 0x3c80f08200007802 */ /* 0x000fe20000000f00 */
[----:B------:R-:W-:-:S04]  /*1dd0*/  FMUL R13, R34, R34 ;  /* 0x00000022220d7220 */ /* 0x000fc80000400000 */
[----:B------:R-:W-:-:S04]  /*1de0*/  FFMA.FTZ R0, R13, R0, -0.052303962409496307373 ;  /* 0xbd563cae0d007423 */ /* 0x000fc80000010000 */
[----:B------:R-:W-:-:S04]  /*1df0*/  FFMA.FTZ R0, R13, R0, 0.1331529766321182251 ;  /* 0x3e0859410d007423 */ /* 0x000fc80000010000 */
[----:B------:R-:W-:-:S04]  /*1e00*/  FFMA.FTZ R0, R13, R0, -0.33332768082618713379 ;  /* 0xbeaaa9ed0d007423 */ /* 0x000fc80000010000 */
[----:B------:R-:W-:-:S04]  /*1e10*/  FFMA.FTZ R13, R13, R0, RZ ;  /* 0x000000000d0d7223 */ /* 0x000fc800000100ff */
[----:B------:R-:W-:-:S07]  /*1e20*/  FFMA.FTZ R34, R34, R13, R34 ;  /* 0x0000000d22227223 */ /* 0x000fce0000010022 */
.L_x_27:
[----:B------:R-:W-:Y:S05]  /*1e30*/  BSYNC B0 ;  /* 0x0000000000007941 */ /* 0x000fea0003800000 */
.L_x_25:
        /* <DEDUP_REMOVED lines=16> */
.L_x_29:
[----:B------:R-:W-:Y:S01]  /*1f40*/  MOV R0, 0x3c80f082 ;  /* 0x3c80f08200007802 */ /* 0x000fe20000000f00 */
[----:B------:R-:W-:-:S04]  /*1f50*/  FMUL R13, R27, R27 ;  /* 0x0000001b1b0d7220 */ /* 0x000fc80000400000 */
[----:B------:R-:W-:-:S04]  /*1f60*/  FFMA.FTZ R0, R13, R0, -0.052303962409496307373 ;  /* 0xbd563cae0d007423 */ /* 0x000fc80000010000 */
[----:B------:R-:W-:-:S04]  /*1f70*/  FFMA.FTZ R0, R13, R0, 0.1331529766321182251 ;  /* 0x3e0859410d007423 */ /* 0x000fc80000010000 */
[----:B------:R-:W-:-:S04]  /*1f80*/  FFMA.FTZ R0, R13, R0, -0.33332768082618713379 ;  /* 0xbeaaa9ed0d007423 */ /* 0x000fc80000010000 */
[----:B------:R-:W-:-:S04]  /*1f90*/  FFMA.FTZ R0, R13, R0, RZ ;  /* 0x000000000d007223 */ /* 0x000fc800000100ff */
[----:B------:R-:W-:-:S07]  /*1fa0*/  FFMA.FTZ R27, R27, R0, R27 ;  /* 0x000000001b1b7223 */ /* 0x000fce000001001b */
.L_x_30:
[----:B------:R-:W-:Y:S05]  /*1fb0*/  BSYNC B0 ;  /* 0x0000000000007941 */ /* 0x000fea0003800000 */
.L_x_28:
        /* <DEDUP_REMOVED lines=16> */
.L_x_32:
[----:B------:R-:W-:Y:S01]  /*20c0*/  MOV R0, 0x3c80f082 ;  /* 0x3c80f08200007802 */ /* 0x000fe20000000f00 */
[----:B------:R-:W-:-:S04]  /*20d0*/  FMUL R13, R12, R12 ;  /* 0x0000000c0c0d7220 */ /* 0x000fc80000400000 */
[----:B------:R-:W-:-:S04]  /*20e0*/  FFMA.FTZ R0, R13, R0, -0.052303962409496307373 ;  /* 0xbd563cae0d007423 */ /* 0x000fc80000010000 */
[----:B------:R-:W-:-:S04]  /*20f0*/  FFMA.FTZ R0, R13, R0, 0.1331529766321182251 ;  /* 0x3e0859410d007423 */ /* 0x000fc80000010000 */
[----:B------:R-:W-:-:S04]  /*2100*/  FFMA.FTZ R0, R13, R0, -0.33332768082618713379 ;  /* 0xbeaaa9ed0d007423 */ /* 0x000fc80000010000 */
[----:B------:R-:W-:-:S04]  /*2110*/  FFMA.FTZ R13, R13, R0, RZ ;  /* 0x000000000d0d7223 */ /* 0x000fc800000100ff */
[----:B------:R-:W-:-:S07]  /*2120*/  FFMA.FTZ R12, R12, R13, R12 ;  /* 0x0000000d0c0c7223 */ /* 0x000fce000001000c */
.L_x_33:
[----:B------:R-:W-:Y:S05]  /*2130*/  BSYNC B0 ;  /* 0x0000000000007941 */ /* 0x000fea0003800000 */
.L_x_31:
[----:B------:R-:W-:Y:S01]  /*2140*/  FADD.FTZ R14, |R9|, -RZ ;  /* 0x800000ff090e7221 */ /* 0x000fe20000010200 */
[----:B------:R-:W-:Y:S01]  /*2150*/  BSSY B0, `(.L_x_34) ;  /* 0x0000015000007945 */ /* 0x000fe20003800000 */
[----:B------:R-:W-:-:S03]  /*2160*/  FSEL R8, R19, R8, P1 ;  /* 0x0000000813087208 */ /* 0x000fc60000800000 */
        /* <DEDUP_REMOVED lines=12> */
.L_x_35:
[----:B------:R-:W-:Y:S01]  /*2230*/  MOV R0, 0x3c80f082 ;  /* 0x3c80f08200007802 */ /* 0x000fe20000000f00 */
[----:B------:R-:W-:-:S04]  /*2240*/  FMUL R13, R9, R9 ;  /* 0x00000009090d7220 */ /* 0x000fc80000400000 */
[----:B------:R-:W-:-:S04]  /*2250*/  FFMA.FTZ R0, R13, R0, -0.052303962409496307373 ;  /* 0xbd563cae0d007423 */ /* 0x000fc80000010000 */
[----:B------:R-:W-:-:S04]  /*2260*/  FFMA.FTZ R0, R13, R0, 0.1331529766321182251 ;  /* 0x3e0859410d007423 */ /* 0x000fc80000010000 */
[----:B------:R-:W-:-:S04]  /*2270*/  FFMA.FTZ R0, R13, R0, -0.33332768082618713379 ;  /* 0xbeaaa9ed0d007423 */ /* 0x000fc80000010000 */
[----:B------:R-:W-:-:S04]  /*2280*/  FFMA.FTZ R0, R13, R0, RZ ;  /* 0x000000000d007223 */ /* 0x000fc800000100ff */
[----:B------:R-:W-:-:S07]  /*2290*/  FFMA.FTZ R9, R9, R0, R9 ;  /* 0x0000000009097223 */ /* 0x000fce0000010009 */
.L_x_36:
[----:B------:R-:W-:Y:S05]  /*22a0*/  BSYNC B0 ;  /* 0x0000000000007941 */ /* 0x000fea0003800000 */
.L_x_34:
[----:B------:R-:W-:Y:S01]  /*22b0*/  FADD.FTZ R14, |R8|, -RZ ;  /* 0x800000ff080e7221 */ /* 0x000fe20000010200 */
[----:B------:R-:W-:Y:S04]  /*22c0*/  BSSY B0, `(.L_x_37) ;  /* 0x0000014000007945 */ /* 0x000fe80003800000 */
        /* <DEDUP_REMOVED lines=12> */
.L_x_38:
[----:B------:R-:W-:Y:S01]  /*2390*/  MOV R0, 0x3c80f082 ;  /* 0x3c80f08200007802 */ /* 0x000fe20000000f00 */
[----:B------:R-:W-:-:S04]  /*23a0*/  FMUL R13, R8, R8 ;  /* 0x00000008080d7220 */ /* 0x000fc80000400000 */
[----:B------:R-:W-:-:S04]  /*23b0*/  FFMA.FTZ R0, R13, R0, -0.052303962409496307373 ;  /* 0xbd563cae0d007423 */ /* 0x000fc80000010000 */
[----:B------:R-:W-:-:S04]  /*23c0*/  FFMA.FTZ R0, R13, R0, 0.1331529766321182251 ;  /* 0x3e0859410d007423 */ /* 0x000fc80000010000 */
[----:B------:R-:W-:-:S04]  /*23d0*/  FFMA.FTZ R0, R13, R0, -0.33332768082618713379 ;  /* 0xbeaaa9ed0d007423 */ /* 0x000fc80000010000 */
[----:B------:R-:W-:-:S04]  /*23e0*/  FFMA.FTZ R13, R13, R0, RZ ;  /* 0x000000000d0d7223 */ /* 0x000fc800000100ff */
[----:B------:R-:W-:-:S07]  /*23f0*/  FFMA.FTZ R8, R8, R13, R8 ;  /* 0x0000000d08087223 */ /* 0x000fce0000010008 */
.L_x_39:
[----:B------:R-:W-:Y:S05]  /*2400*/  BSYNC B0 ;  /* 0x0000000000007941 */ /* 0x000fea0003800000 */
.L_x_37:
[----:B------:R-:W0:Y:S01]  /*2410*/  S2UR UR5, SR_CgaCtaId ;  /* 0x00000000000579c3 */ /* 0x000e220000008800 */
[----:B------:R-:W-:Y:S01]  /*2420*/  FMUL R20, R5, R20 ;  /* 0x0000001405147220 */ /* 0x000fe20000400000 */
[----:B------:R-:W-:Y:S01]  /*2430*/  SHF.R.U32.HI R5, RZ, 0x4, R28 ;  /* 0x00000004ff057819 */ /* 0x000fe2000001161c */
[----:B------:R-:W-:Y:S01]  /*2440*/  FMUL R11, R4, R11 ;  /* 0x0000000b040b7220 */ /* 0x000fe20000400000 */
[----:B------:R-:W-:Y:S01]  /*2450*/  SHF.L.U32 R0, R28, 0x6, RZ ;  /* 0x000000061c007819 */ /* 0x000fe200000006ff */
[----:B------:R-:W-:Y:S01]  /*2460*/  UMOV UR4, 0x400 ;  /* 0x0000040000047882 */ /* 0x000fe20000000000 */
[----:B------:R-:W-:Y:S01]  /*2470*/  SGXT.U32 R5, R5, 0x3 ;  /* 0x000000030505781a */ /* 0x000fe20000000000 */
[----:B------:R-:W-:Y:S01]  /*2480*/  FMUL R31, R6, R31 ;  /* 0x0000001f061f7220 */ /* 0x000fe20000400000 */
[----:B------:R-:W-:Y:S01]  /*2490*/  LOP3.LUT R0, R0, 0x3c0, RZ, 0xc0, !PT ;  /* 0x000003c000007812 */ /* 0x000fe200078ec0ff */
[----:B------:R-:W-:Y:S01]  /*24a0*/  FMUL R19, R19, R8 ;  /* 0x0000000813137220 */ /* 0x000fe20000400000 */
[----:B------:R-:W-:Y:S01]  /*24b0*/  FMUL R27, R16, R27 ;  /* 0x0000001b101b7220 */ /* 0x000fe20000400000 */
[----:B------:R-:W-:Y:S01]  /*24c0*/  FMUL R34, R7, R34 ;  /* 0x0000002207227220 */ /* 0x000fe20000400000 */
[C---:B------:R-:W-:Y:S01]  /*24d0*/  LOP3.LUT R5, R0.reuse, R5, RZ, 0xfc, !PT ;  /* 0x0000000500057212 */ /* 0x040fe200078efcff */
[----:B------:R-:W-:Y:S01]  /*24e0*/  FMUL R12, R17, R12 ;  /* 0x0000000c110c7220 */ /* 0x000fe20000400000 */
[----:B------:R-:W-:Y:S01]  /*24f0*/  LOP3.LUT R4, R0, 0x10, RZ, 0xfc, !PT ;  /* 0x0000001000047812 */ /* 0x000fe200078efcff */
[----:B------:R-:W-:Y:S01]  /*2500*/  FMUL R18, R18, R9 ;  /* 0x0000000912127220 */ /* 0x000fe20000400000 */
[----:B------:R-:W-:-:S02]  /*2510*/  LOP3.LUT R6, R0, 0x20, RZ, 0xfc, !PT ;  /* 0x0000002000067812 */ /* 0x000fc400078efcff */
[C---:B------:R-:W-:Y:S02]  /*2520*/  LOP3.LUT R8, R0.reuse, 0x30, RZ, 0xfc, !PT ;  /* 0x0000003000087812 */ /* 0x040fe400078efcff */
[-C--:B------:R-:W-:Y:S02]  /*2530*/  LEA.HI R0, R0, R5.reuse, RZ, 0x1e ;  /* 0x0000000500007211 */ /* 0x080fe400078ff0ff */
[-C--:B------:R-:W-:Y:S01]  /*2540*/  LEA.HI R4, R4, R5.reuse, RZ, 0x1e ;  /* 0x0000000504047211 */ /* 0x080fe200078ff0ff */
[----:B0-----:R-:W-:Y:S01]  /*2550*/  UPRMT UR4, UR5, 0x654, UR4 ;  /* 0x0000065405047896 */ /* 0x001fe20008000004 */
[-C--:B------:R-:W-:Y:S02]  /*2560*/  LEA.HI R6, R6, R5.reuse, RZ, 0x1e ;  /* 0x0000000506067211 */ /* 0x080fe400078ff0ff */
[----:B------:R-:W-:Y:S02]  /*2570*/  LEA.HI R8, R8, R5, RZ, 0x1e ;  /* 0x0000000508087211 */ /* 0x000fe400078ff0ff */
[----:B------:R-:W-:-:S02]  /*2580*/  SHF.L.U32 R17, R28, 0x2, RZ ;  /* 0x000000021c117819 */ /* 0x000fc400000006ff */
[----:B------:R-:W-:Y:S02]  /*2590*/  LEA R14, R0, UR4, 0x2 ;  /* 0x00000004000e7c11 */ /* 0x000fe4000f8e10ff */
[----:B------:R-:W-:Y:S02]  /*25a0*/  LEA R13, R4, UR4, 0x2 ;  /* 0x00000004040d7c11 */ /* 0x000fe4000f8e10ff */
[----:B------:R-:W-:Y:S01]  /*25b0*/  LEA R15, R6, UR4, 0x2 ;  /* 0x00000004060f7c11 */ /* 0x000fe2000f8e10ff */
[----:B------:R0:W-:Y:S01]  /*25c0*/  STS [R14], R11 ;  /* 0x0000000b0e007388 */ /* 0x0001e20000000800 */
[----:B------:R-:W-:Y:S02]  /*25d0*/  LEA R16, R8, UR4, 0x2 ;  /* 0x0000000408107c11 */ /* 0x000fe4000f8e10ff */
[----:B------:R-:W-:Y:S01]  /*25e0*/  LOP3.LUT R5, R28, 0x7c, RZ, 0xc0, !PT ;  /* 0x0000007c1c057812 */ /* 0x000fe200078ec0ff */
[----:B------:R-:W-:Y:S01]  /*25f0*/  STS [R13+0x40], R31 ;  /* 0x0000401f0d007388 */ /* 0x000fe20000000800 */
[----:B------:R-:W-:Y:S01]  /*2600*/  LOP3.LUT R0, R17, 0x1fc, RZ, 0xc0, !PT ;  /* 0x000001fc11007812 */ /* 0x000fe200078ec0ff */
[----:B------:R-:W1:Y:S01]  /*2610*/  LDC.64 R8, c[0x0][0x238] ;  /* 0x00008e00ff087b82 */ /* 0x000e620000000a00 */
[----:B------:R-:W-:Y:S01]  /*2620*/  SHF.R.U32.HI R10, RZ, 0x2, R28 ;  /* 0x00000002ff0a7819 */ /* 0x000fe2000001161c */
[----:B------:R-:W-:Y:S01]  /*2630*/  STS [R15+0x80], R20 ;  /* 0x000080140f007388 */ /* 0x000fe20000000800 */
[----:B------:R-:W-:-:S02]  /*2640*/  IADD3 R5, R0, R5, RZ ;  /* 0x0000000500057210 */ /* 0x000fc40007ffe0ff */
[----:B------:R-:W-:Y:S01]  /*2650*/  SGXT.U32 R10, R10, 0x5 ;  /* 0x000000050a0a781a */ /* 0x000fe20000000000 */
[----:B------:R-:W-:Y:S01]  /*2660*/  STS [R16+0xc0], R34 ;  /* 0x0000c02210007388 */ /* 0x000fe20000000800 */
[----:B------:R-:W-:Y:S02]  /*2670*/  LEA R5, R5, UR4, 0x2 ;  /* 0x0000000405057c11 */ /* 0x000fe4000f8e10ff */
[----:B------:R-:W-:Y:S01]  /*2680*/  LOP3.LUT R2, R2, 0xc, R17, 0xf8, !PT ;  /* 0x0000000c02027812 */ /* 0x000fe200078ef811 */
[----:B------:R-:W-:Y:S01]  /*2690*/  STS [R14+0x20], R27 ;  /* 0x0000201b0e007388 */ /* 0x000fe20000000800 */
[----:B------:R-:W-:Y:S02]  /*26a0*/  LOP3.LUT R10, R10, R3, RZ, 0xfc, !PT ;  /* 0x000000030a0a7212 */ /* 0x000fe400078efcff */
[----:B------:R-:W-:Y:S01]  /*26b0*/  ISETP.GE.AND P0, PT, R2, 0x10, PT ;  /* 0x000000100200780c */ /* 0x000fe20003f06270 */
[----:B------:R2:W-:Y:S01]  /*26c0*/  STS [R13+0x60], R12 ;  /* 0x0000600c0d007388 */ /* 0x0005e20000000800 */
[----:B------:R-:W-:-:S02]  /*26d0*/  LOP3.LUT R3, R0, 0x200, RZ, 0xfc, !PT ;  /* 0x0000020000037812 */ /* 0x000fc400078efcff */
[C---:B0-----:R-:W-:Y:S01]  /*26e0*/  LOP3.LUT R11, R10.reuse, 0x20, RZ, 0xfc, !PT ;  /* 0x000000200a0b7812 */ /* 0x041fe200078efcff */
[----:B------:R-:W-:Y:S01]  /*26f0*/  STS [R15+0xa0], R18 ;  /* 0x0000a0120f007388 */ /* 0x000fe20000000800 */
[----:B------:R-:W-:Y:S02]  /*2700*/  ISETP.LT.AND P1, PT, R10, 0x400, !P0 ;  /* 0x000004000a00780c */ /* 0x000fe40004721270 */
[----:B------:R-:W-:Y:S01]  /*2710*/  ISETP.LT.AND P0, PT, R11, 0x400, !P0 ;  /* 0x000004000b00780c */ /* 0x000fe20004701270 */
[----:B------:R-:W-:Y:S01]  /*2720*/  STS [R16+0xe0], R19 ;  /* 0x0000e01310007388 */ /* 0x000fe20000000800 */
[----:B--2---:R-:W-:Y:S01]  /*2730*/  SHF.L.U32 R12, R2, 0xa, RZ ;  /* 0x0000000a020c7819 */ /* 0x004fe200000006ff */
[----:B------:R-:W-:Y:S01]  /*2740*/  BAR.SYNC.DEFER_BLOCKING 0x0 ;  /* 0x0000000000007b1d */ /* 0x000fe20000010000 */
[----:B------:R-:W-:Y:S02]  /*2750*/  SHF.R.U32.HI R2, RZ, 0x2, R3 ;  /* 0x00000002ff027819 */ /* 0x000fe40000011603 */
[----:B------:R-:W-:-:S02]  /*2760*/  LEA R3, R10, R12, 0x2 ;  /* 0x0000000c0a037211 */ /* 0x000fc400078e10ff */
[----:B------:R-:W-:-:S03]  /*2770*/  LOP3.LUT R13, R2, 0xfc, RZ, 0xc0, !PT ;  /* 0x000000fc020d7812 */ /* 0x000fc600078ec0ff */
[----:B-1----:R-:W-:Y:S01]  /*2780*/  IMAD.WIDE R2, R3, 0x4, R8 ;  /* 0x0000000403027825 */ /* 0x002fe200078e0208 */
[----:B------:R-:W-:-:S04]  /*2790*/  IADD3 R13, R0, R13, RZ ;  /* 0x0000000d000d7210 */ /* 0x000fc80007ffe0ff */
[----:B------:R-:W-:Y:S01]  /*27a0*/  LEA R13, R13, UR4, 0x2 ;  /* 0x000000040d0d7c11 */ /* 0x000fe2000f8e10ff */
[----:B------:R-:W0:Y:S04]  /*27b0*/  LDS.128 R4, [R5] ;  /* 0x0000000005047984 */ /* 0x000e280000000c00 */
[----:B0-----:R0:W-:Y:S01]  /*27c0*/  @P1 STG.E.128 desc[UR6][R2.64], R4 ;  /* 0x0000000402001986 */ /* 0x0011e2000c101d06 */
[----:B------:R-:W-:Y:S05]  /*27d0*/  @!P0 EXIT ;  /* 0x000000000000894d */ /* 0x000fea0003800000 */
[----:B0-----:R-:W0:Y:S01]  /*27e0*/  LDS.128 R4, [R13+0x800] ;  /* 0x000800000d047984 */ /* 0x001e220000000c00 */
[----:B------:R-:W-:-:S05]  /*27f0*/  LEA R11, R11, R12, 0x2 ;  /* 0x0000000c0b0b7211 */ /* 0x000fca00078e10ff */
[----:B------:R-:W-:-:S05]  /*2800*/  IMAD.WIDE R8, R11, 0x4, R8 ;  /* 0x000000040b087825 */ /* 0x000fca00078e0208 */
[----:B0-----:R-:W-:Y:S01]  /*2810*/  STG.E.128 desc[UR6][R8.64], R4 ;  /* 0x0000000408007986 */ /* 0x001fe2000c101d06 */
[----:B------:R-:W-:Y:S05]  /*2820*/  EXIT ;  /* 0x000000000000794d */ /* 0x000fea0003800000 */
.L_x_40:
[----:B------:R-:W-:-:S00]  /*2830*/  BRA `(.L_x_40) ;  /* 0xfffffffc00fc7947 */ /* 0x000fc0000383ffff */
[----:B------:R-:W-:-:S00]  /*2840*/  NOP ;  /* 0x0000000000007918 */ /* 0x000fc00000000000 */
        /* <DEDUP_REMOVED lines=11> */
.L_x_41:


//--------------------- .nv.global.init           --------------------------
	.section	.nv.global.init,"aw",@progbits
.nv.global.init:
	.type		_$_str,@object
	.size		_$_str,(_$_str_$_2 - _$_str)
_$_str:
        /*0000*/ 	.byte	0x5f, 0x5f, 0x43, 0x55, 0x44, 0x41, 0x5f, 0x46, 0x54, 0x5a, 0x00
	.type		_$_str_$_2,@object
	.size		_$_str_$_2,(.L_1 - _$_str_$_2)
_$_str_$_2:
        /*000b*/ 	.byte	0x5f, 0x5f, 0x43, 0x55, 0x44, 0x41, 0x5f, 0x50, 0x52, 0x45, 0x43, 0x5f, 0x53, 0x51, 0x52, 0x54
        /*001b*/ 	.byte	0x00
.L_1:


//--------------------- .nv.shared.triton_poi_fused__native_batch_norm_legit_no_training_mul_softplus_tanh_41 --------------------------
	.section	.nv.shared.triton_poi_fused__native_batch_norm_legit_no_training_mul_softplus_tanh_41,"aw",@nobits
	.sectionflags	@""
	.align	16
	.zero		1024


//--------------------- .nv.constant0.triton_poi_fused__native_batch_norm_legit_no_training_mul_softplus_tanh_41 --------------------------
	.section	.nv.constant0.triton_poi_fused__native_batch_norm_legit_no_training_mul_softplus_tanh_41,"a",@progbits
	.sectionflags	@""
	.align	4
.nv.constant0.triton_poi_fused__native_batch_norm_legit_no_training_mul_softplus_tanh_41:
	.zero		584
